//
// Generated by NVIDIA NVVM Compiler
//
// Compiler Build ID: CL-36424714
// Cuda compilation tools, release 13.0, V13.0.88
// Based on NVVM 20.0.0
//

.version 9.0
.target sm_100
.address_size 64

	// .globl	_Z18monte_carlo_kerneldddddiciPdy
.global .align 4 .b8 precalc_xorwow_matrix[102400];
.global .align 4 .b8 precalc_xorwow_offset_matrix[102400];
.global .align 4 .b8 mrg32k3aM1[2304];
.global .align 4 .b8 mrg32k3aM2[2304];
.global .align 4 .b8 mrg32k3aM1SubSeq[2016];
.global .align 4 .b8 mrg32k3aM2SubSeq[2016];
.global .align 4 .b8 mrg32k3aM1Seq[2304];
.global .align 4 .b8 mrg32k3aM2Seq[2304];
.const .align 8 .b8 __cr_lgamma_table[72];
// _ZZ16block_reduce_sumdE6shared has been demoted

.visible .entry _Z18monte_carlo_kerneldddddiciPdy(
	.param .f64 _Z18monte_carlo_kerneldddddiciPdy_param_0,
	.param .f64 _Z18monte_carlo_kerneldddddiciPdy_param_1,
	.param .f64 _Z18monte_carlo_kerneldddddiciPdy_param_2,
	.param .f64 _Z18monte_carlo_kerneldddddiciPdy_param_3,
	.param .f64 _Z18monte_carlo_kerneldddddiciPdy_param_4,
	.param .u32 _Z18monte_carlo_kerneldddddiciPdy_param_5,
	.param .u8 _Z18monte_carlo_kerneldddddiciPdy_param_6,
	.param .u32 _Z18monte_carlo_kerneldddddiciPdy_param_7,
	.param .u64 .ptr .align 1 _Z18monte_carlo_kerneldddddiciPdy_param_8,
	.param .u64 _Z18monte_carlo_kerneldddddiciPdy_param_9
)
{
	.local .align 8 .b8 	__local_depot0[48];
	.reg .b64 	%SP;
	.reg .b64 	%SPL;
	.reg .pred 	%p<79>;
	.reg .b16 	%rs<4>;
	.reg .b32 	%r<1341>;
	.reg .b32 	%f<3>;
	.reg .b64 	%rd<37>;
	.reg .b64 	%fd<147>;

	mov.u64 	%SPL, __local_depot0;
	ld.param.f64 	%fd146, [_Z18monte_carlo_kerneldddddiciPdy_param_0];
	ld.param.u32 	%r588, [_Z18monte_carlo_kerneldddddiciPdy_param_5];
	ld.param.u32 	%r589, [_Z18monte_carlo_kerneldddddiciPdy_param_7];
	ld.param.u64 	%rd11, [_Z18monte_carlo_kerneldddddiciPdy_param_9];
	mov.u32 	%r590, %ctaid.x;
	mov.u32 	%r591, %ntid.x;
	mov.u32 	%r592, %tid.x;
	mad.lo.s32 	%r1, %r590, %r591, %r592;
	setp.ge.s32 	%p1, %r1, %r589;
	@%p1 bra 	$L__BB0_134;
	add.u64 	%rd1, %SPL, 0;
	cvt.s64.s32 	%rd2, %r1;
	cvt.u32.u64 	%r593, %rd11;
	xor.b32  	%r594, %r593, -1429050551;
	mul.lo.s32 	%r595, %r594, 1099087573;
	{ .reg .b32 tmp; mov.b64 {tmp, %r596}, %rd11; }
	xor.b32  	%r597, %r596, -136515619;
	mul.lo.s32 	%r598, %r597, -1703105765;
	add.s32 	%r599, %r595, %r598;
	add.s32 	%r1333, %r599, 6615241;
	add.s32 	%r1051, %r595, 123456789;
	st.local.v2.u32 	[%rd1], {%r1333, %r1051};
	xor.b32  	%r1050, %r595, 362436069;
	add.s32 	%r1049, %r598, 521288629;
	st.local.v2.u32 	[%rd1+8], {%r1050, %r1049};
	xor.b32  	%r1048, %r598, 88675123;
	add.s32 	%r1047, %r595, 5783321;
	st.local.v2.u32 	[%rd1+16], {%r1048, %r1047};
	setp.eq.s32 	%p2, %r1, 0;
	@%p2 bra 	$L__BB0_116;
	mov.b32 	%r1034, 0;
	mov.u64 	%rd36, %rd2;
$L__BB0_3:
	mov.u64 	%rd3, %rd36;
	and.b64  	%rd4, %rd3, 3;
	setp.eq.s64 	%p3, %rd4, 0;
	@%p3 bra 	$L__BB0_115;
	mul.wide.u32 	%rd13, %r1034, 3200;
	mov.u64 	%rd14, precalc_xorwow_matrix;
	add.s64 	%rd5, %rd14, %rd13;
	mov.b32 	%r1047, 0;
	mov.u32 	%r1048, %r1047;
	mov.u32 	%r1049, %r1047;
	mov.u32 	%r1050, %r1047;
	mov.u32 	%r1051, %r1047;
	mov.u32 	%r1040, %r1047;
$L__BB0_5:
	mul.wide.u32 	%rd15, %r1040, 4;
	add.s64 	%rd16, %rd1, %rd15;
	ld.local.u32 	%r20, [%rd16+4];
	shl.b32 	%r21, %r1040, 5;
	mov.b32 	%r1046, 0;
$L__BB0_6:
	.pragma "nounroll";
	shr.u32 	%r603, %r20, %r1046;
	and.b32  	%r604, %r603, 1;
	setp.eq.b32 	%p4, %r604, 1;
	not.pred 	%p5, %p4;
	add.s32 	%r605, %r21, %r1046;
	mul.lo.s32 	%r606, %r605, 5;
	mul.wide.u32 	%rd17, %r606, 4;
	add.s64 	%rd6, %rd5, %rd17;
	@%p5 bra 	$L__BB0_8;
	ld.global.u32 	%r607, [%rd6];
	xor.b32  	%r1051, %r1051, %r607;
	ld.global.u32 	%r608, [%rd6+4];
	xor.b32  	%r1050, %r1050, %r608;
	ld.global.u32 	%r609, [%rd6+8];
	xor.b32  	%r1049, %r1049, %r609;
	ld.global.u32 	%r610, [%rd6+12];
	xor.b32  	%r1048, %r1048, %r610;
	ld.global.u32 	%r611, [%rd6+16];
	xor.b32  	%r1047, %r1047, %r611;
$L__BB0_8:
	and.b32  	%r613, %r603, 2;
	setp.eq.s32 	%p6, %r613, 0;
	@%p6 bra 	$L__BB0_10;
	ld.global.u32 	%r614, [%rd6+20];
	xor.b32  	%r1051, %r1051, %r614;
	ld.global.u32 	%r615, [%rd6+24];
	xor.b32  	%r1050, %r1050, %r615;
	ld.global.u32 	%r616, [%rd6+28];
	xor.b32  	%r1049, %r1049, %r616;
	ld.global.u32 	%r617, [%rd6+32];
	xor.b32  	%r1048, %r1048, %r617;
	ld.global.u32 	%r618, [%rd6+36];
	xor.b32  	%r1047, %r1047, %r618;
$L__BB0_10:
	and.b32  	%r620, %r603, 4;
	setp.eq.s32 	%p7, %r620, 0;
	@%p7 bra 	$L__BB0_12;
	ld.global.u32 	%r621, [%rd6+40];
	xor.b32  	%r1051, %r1051, %r621;
	ld.global.u32 	%r622, [%rd6+44];
	xor.b32  	%r1050, %r1050, %r622;
	ld.global.u32 	%r623, [%rd6+48];
	xor.b32  	%r1049, %r1049, %r623;
	ld.global.u32 	%r624, [%rd6+52];
	xor.b32  	%r1048, %r1048, %r624;
	ld.global.u32 	%r625, [%rd6+56];
	xor.b32  	%r1047, %r1047, %r625;
$L__BB0_12:
	and.b32  	%r627, %r603, 8;
	setp.eq.s32 	%p8, %r627, 0;
	@%p8 bra 	$L__BB0_14;
	ld.global.u32 	%r628, [%rd6+60];
	xor.b32  	%r1051, %r1051, %r628;
	ld.global.u32 	%r629, [%rd6+64];
	xor.b32  	%r1050, %r1050, %r629;
	ld.global.u32 	%r630, [%rd6+68];
	xor.b32  	%r1049, %r1049, %r630;
	ld.global.u32 	%r631, [%rd6+72];
	xor.b32  	%r1048, %r1048, %r631;
	ld.global.u32 	%r632, [%rd6+76];
	xor.b32  	%r1047, %r1047, %r632;
$L__BB0_14:
	and.b32  	%r634, %r603, 16;
	setp.eq.s32 	%p9, %r634, 0;
	@%p9 bra 	$L__BB0_16;
	ld.global.u32 	%r635, [%rd6+80];
	xor.b32  	%r1051, %r1051, %r635;
	ld.global.u32 	%r636, [%rd6+84];
	xor.b32  	%r1050, %r1050, %r636;
	ld.global.u32 	%r637, [%rd6+88];
	xor.b32  	%r1049, %r1049, %r637;
	ld.global.u32 	%r638, [%rd6+92];
	xor.b32  	%r1048, %r1048, %r638;
	ld.global.u32 	%r639, [%rd6+96];
	xor.b32  	%r1047, %r1047, %r639;
$L__BB0_16:
	and.b32  	%r641, %r603, 32;
	setp.eq.s32 	%p10, %r641, 0;
	@%p10 bra 	$L__BB0_18;
	ld.global.u32 	%r642, [%rd6+100];
	xor.b32  	%r1051, %r1051, %r642;
	ld.global.u32 	%r643, [%rd6+104];
	xor.b32  	%r1050, %r1050, %r643;
	ld.global.u32 	%r644, [%rd6+108];
	xor.b32  	%r1049, %r1049, %r644;
	ld.global.u32 	%r645, [%rd6+112];
	xor.b32  	%r1048, %r1048, %r645;
	ld.global.u32 	%r646, [%rd6+116];
	xor.b32  	%r1047, %r1047, %r646;
$L__BB0_18:
	and.b32  	%r648, %r603, 64;
	setp.eq.s32 	%p11, %r648, 0;
	@%p11 bra 	$L__BB0_20;
	ld.global.u32 	%r649, [%rd6+120];
	xor.b32  	%r1051, %r1051, %r649;
	ld.global.u32 	%r650, [%rd6+124];
	xor.b32  	%r1050, %r1050, %r650;
	ld.global.u32 	%r651, [%rd6+128];
	xor.b32  	%r1049, %r1049, %r651;
	ld.global.u32 	%r652, [%rd6+132];
	xor.b32  	%r1048, %r1048, %r652;
	ld.global.u32 	%r653, [%rd6+136];
	xor.b32  	%r1047, %r1047, %r653;
$L__BB0_20:
	and.b32  	%r655, %r603, 128;
	setp.eq.s32 	%p12, %r655, 0;
	@%p12 bra 	$L__BB0_22;
	ld.global.u32 	%r656, [%rd6+140];
	xor.b32  	%r1051, %r1051, %r656;
	ld.global.u32 	%r657, [%rd6+144];
	xor.b32  	%r1050, %r1050, %r657;
	ld.global.u32 	%r658, [%rd6+148];
	xor.b32  	%r1049, %r1049, %r658;
	ld.global.u32 	%r659, [%rd6+152];
	xor.b32  	%r1048, %r1048, %r659;
	ld.global.u32 	%r660, [%rd6+156];
	xor.b32  	%r1047, %r1047, %r660;
$L__BB0_22:
	and.b32  	%r662, %r603, 256;
	setp.eq.s32 	%p13, %r662, 0;
	@%p13 bra 	$L__BB0_24;
	ld.global.u32 	%r663, [%rd6+160];
	xor.b32  	%r1051, %r1051, %r663;
	ld.global.u32 	%r664, [%rd6+164];
	xor.b32  	%r1050, %r1050, %r664;
	ld.global.u32 	%r665, [%rd6+168];
	xor.b32  	%r1049, %r1049, %r665;
	ld.global.u32 	%r666, [%rd6+172];
	xor.b32  	%r1048, %r1048, %r666;
	ld.global.u32 	%r667, [%rd6+176];
	xor.b32  	%r1047, %r1047, %r667;
$L__BB0_24:
	and.b32  	%r669, %r603, 512;
	setp.eq.s32 	%p14, %r669, 0;
	@%p14 bra 	$L__BB0_26;
	ld.global.u32 	%r670, [%rd6+180];
	xor.b32  	%r1051, %r1051, %r670;
	ld.global.u32 	%r671, [%rd6+184];
	xor.b32  	%r1050, %r1050, %r671;
	ld.global.u32 	%r672, [%rd6+188];
	xor.b32  	%r1049, %r1049, %r672;
	ld.global.u32 	%r673, [%rd6+192];
	xor.b32  	%r1048, %r1048, %r673;
	ld.global.u32 	%r674, [%rd6+196];
	xor.b32  	%r1047, %r1047, %r674;
$L__BB0_26:
	and.b32  	%r676, %r603, 1024;
	setp.eq.s32 	%p15, %r676, 0;
	@%p15 bra 	$L__BB0_28;
	ld.global.u32 	%r677, [%rd6+200];
	xor.b32  	%r1051, %r1051, %r677;
	ld.global.u32 	%r678, [%rd6+204];
	xor.b32  	%r1050, %r1050, %r678;
	ld.global.u32 	%r679, [%rd6+208];
	xor.b32  	%r1049, %r1049, %r679;
	ld.global.u32 	%r680, [%rd6+212];
	xor.b32  	%r1048, %r1048, %r680;
	ld.global.u32 	%r681, [%rd6+216];
	xor.b32  	%r1047, %r1047, %r681;
$L__BB0_28:
	and.b32  	%r683, %r603, 2048;
	setp.eq.s32 	%p16, %r683, 0;
	@%p16 bra 	$L__BB0_30;
	ld.global.u32 	%r684, [%rd6+220];
	xor.b32  	%r1051, %r1051, %r684;
	ld.global.u32 	%r685, [%rd6+224];
	xor.b32  	%r1050, %r1050, %r685;
	ld.global.u32 	%r686, [%rd6+228];
	xor.b32  	%r1049, %r1049, %r686;
	ld.global.u32 	%r687, [%rd6+232];
	xor.b32  	%r1048, %r1048, %r687;
	ld.global.u32 	%r688, [%rd6+236];
	xor.b32  	%r1047, %r1047, %r688;
$L__BB0_30:
	and.b32  	%r690, %r603, 4096;
	setp.eq.s32 	%p17, %r690, 0;
	@%p17 bra 	$L__BB0_32;
	ld.global.u32 	%r691, [%rd6+240];
	xor.b32  	%r1051, %r1051, %r691;
	ld.global.u32 	%r692, [%rd6+244];
	xor.b32  	%r1050, %r1050, %r692;
	ld.global.u32 	%r693, [%rd6+248];
	xor.b32  	%r1049, %r1049, %r693;
	ld.global.u32 	%r694, [%rd6+252];
	xor.b32  	%r1048, %r1048, %r694;
	ld.global.u32 	%r695, [%rd6+256];
	xor.b32  	%r1047, %r1047, %r695;
$L__BB0_32:
	and.b32  	%r697, %r603, 8192;
	setp.eq.s32 	%p18, %r697, 0;
	@%p18 bra 	$L__BB0_34;
	ld.global.u32 	%r698, [%rd6+260];
	xor.b32  	%r1051, %r1051, %r698;
	ld.global.u32 	%r699, [%rd6+264];
	xor.b32  	%r1050, %r1050, %r699;
	ld.global.u32 	%r700, [%rd6+268];
	xor.b32  	%r1049, %r1049, %r700;
	ld.global.u32 	%r701, [%rd6+272];
	xor.b32  	%r1048, %r1048, %r701;
	ld.global.u32 	%r702, [%rd6+276];
	xor.b32  	%r1047, %r1047, %r702;
$L__BB0_34:
	and.b32  	%r704, %r603, 16384;
	setp.eq.s32 	%p19, %r704, 0;
	@%p19 bra 	$L__BB0_36;
	ld.global.u32 	%r705, [%rd6+280];
	xor.b32  	%r1051, %r1051, %r705;
	ld.global.u32 	%r706, [%rd6+284];
	xor.b32  	%r1050, %r1050, %r706;
	ld.global.u32 	%r707, [%rd6+288];
	xor.b32  	%r1049, %r1049, %r707;
	ld.global.u32 	%r708, [%rd6+292];
	xor.b32  	%r1048, %r1048, %r708;
	ld.global.u32 	%r709, [%rd6+296];
	xor.b32  	%r1047, %r1047, %r709;
$L__BB0_36:
	and.b32  	%r711, %r603, 32768;
	setp.eq.s32 	%p20, %r711, 0;
	@%p20 bra 	$L__BB0_38;
	ld.global.u32 	%r712, [%rd6+300];
	xor.b32  	%r1051, %r1051, %r712;
	ld.global.u32 	%r713, [%rd6+304];
	xor.b32  	%r1050, %r1050, %r713;
	ld.global.u32 	%r714, [%rd6+308];
	xor.b32  	%r1049, %r1049, %r714;
	ld.global.u32 	%r715, [%rd6+312];
	xor.b32  	%r1048, %r1048, %r715;
	ld.global.u32 	%r716, [%rd6+316];
	xor.b32  	%r1047, %r1047, %r716;
$L__BB0_38:
	add.s32 	%r1046, %r1046, 16;
	setp.ne.s32 	%p21, %r1046, 32;
	@%p21 bra 	$L__BB0_6;
	mad.lo.s32 	%r717, %r1040, -31, %r21;
	add.s32 	%r1040, %r717, 1;
	setp.ne.s32 	%p22, %r1040, 5;
	@%p22 bra 	$L__BB0_5;
	st.local.u32 	[%rd1+4], %r1051;
	st.local.v2.u32 	[%rd1+8], {%r1050, %r1049};
	st.local.v2.u32 	[%rd1+16], {%r1048, %r1047};
	setp.eq.s64 	%p23, %rd4, 1;
	@%p23 bra 	$L__BB0_115;
	mov.b32 	%r1047, 0;
	mov.u32 	%r1048, %r1047;
	mov.u32 	%r1049, %r1047;
	mov.u32 	%r1050, %r1047;
	mov.u32 	%r1051, %r1047;
	mov.u32 	%r1132, %r1047;
$L__BB0_42:
	mul.wide.u32 	%rd18, %r1132, 4;
	add.s64 	%rd19, %rd1, %rd18;
	ld.local.u32 	%r196, [%rd19+4];
	shl.b32 	%r197, %r1132, 5;
	mov.b32 	%r1138, 0;
$L__BB0_43:
	.pragma "nounroll";
	shr.u32 	%r720, %r196, %r1138;
	and.b32  	%r721, %r720, 1;
	setp.eq.b32 	%p24, %r721, 1;
	not.pred 	%p25, %p24;
	add.s32 	%r722, %r197, %r1138;
	mul.lo.s32 	%r723, %r722, 5;
	mul.wide.u32 	%rd20, %r723, 4;
	add.s64 	%rd7, %rd5, %rd20;
	@%p25 bra 	$L__BB0_45;
	ld.global.u32 	%r724, [%rd7];
	xor.b32  	%r1051, %r1051, %r724;
	ld.global.u32 	%r725, [%rd7+4];
	xor.b32  	%r1050, %r1050, %r725;
	ld.global.u32 	%r726, [%rd7+8];
	xor.b32  	%r1049, %r1049, %r726;
	ld.global.u32 	%r727, [%rd7+12];
	xor.b32  	%r1048, %r1048, %r727;
	ld.global.u32 	%r728, [%rd7+16];
	xor.b32  	%r1047, %r1047, %r728;
$L__BB0_45:
	and.b32  	%r730, %r720, 2;
	setp.eq.s32 	%p26, %r730, 0;
	@%p26 bra 	$L__BB0_47;
	ld.global.u32 	%r731, [%rd7+20];
	xor.b32  	%r1051, %r1051, %r731;
	ld.global.u32 	%r732, [%rd7+24];
	xor.b32  	%r1050, %r1050, %r732;
	ld.global.u32 	%r733, [%rd7+28];
	xor.b32  	%r1049, %r1049, %r733;
	ld.global.u32 	%r734, [%rd7+32];
	xor.b32  	%r1048, %r1048, %r734;
	ld.global.u32 	%r735, [%rd7+36];
	xor.b32  	%r1047, %r1047, %r735;
$L__BB0_47:
	and.b32  	%r737, %r720, 4;
	setp.eq.s32 	%p27, %r737, 0;
	@%p27 bra 	$L__BB0_49;
	ld.global.u32 	%r738, [%rd7+40];
	xor.b32  	%r1051, %r1051, %r738;
	ld.global.u32 	%r739, [%rd7+44];
	xor.b32  	%r1050, %r1050, %r739;
	ld.global.u32 	%r740, [%rd7+48];
	xor.b32  	%r1049, %r1049, %r740;
	ld.global.u32 	%r741, [%rd7+52];
	xor.b32  	%r1048, %r1048, %r741;
	ld.global.u32 	%r742, [%rd7+56];
	xor.b32  	%r1047, %r1047, %r742;
$L__BB0_49:
	and.b32  	%r744, %r720, 8;
	setp.eq.s32 	%p28, %r744, 0;
	@%p28 bra 	$L__BB0_51;
	ld.global.u32 	%r745, [%rd7+60];
	xor.b32  	%r1051, %r1051, %r745;
	ld.global.u32 	%r746, [%rd7+64];
	xor.b32  	%r1050, %r1050, %r746;
	ld.global.u32 	%r747, [%rd7+68];
	xor.b32  	%r1049, %r1049, %r747;
	ld.global.u32 	%r748, [%rd7+72];
	xor.b32  	%r1048, %r1048, %r748;
	ld.global.u32 	%r749, [%rd7+76];
	xor.b32  	%r1047, %r1047, %r749;
$L__BB0_51:
	and.b32  	%r751, %r720, 16;
	setp.eq.s32 	%p29, %r751, 0;
	@%p29 bra 	$L__BB0_53;
	ld.global.u32 	%r752, [%rd7+80];
	xor.b32  	%r1051, %r1051, %r752;
	ld.global.u32 	%r753, [%rd7+84];
	xor.b32  	%r1050, %r1050, %r753;
	ld.global.u32 	%r754, [%rd7+88];
	xor.b32  	%r1049, %r1049, %r754;
	ld.global.u32 	%r755, [%rd7+92];
	xor.b32  	%r1048, %r1048, %r755;
	ld.global.u32 	%r756, [%rd7+96];
	xor.b32  	%r1047, %r1047, %r756;
$L__BB0_53:
	and.b32  	%r758, %r720, 32;
	setp.eq.s32 	%p30, %r758, 0;
	@%p30 bra 	$L__BB0_55;
	ld.global.u32 	%r759, [%rd7+100];
	xor.b32  	%r1051, %r1051, %r759;
	ld.global.u32 	%r760, [%rd7+104];
	xor.b32  	%r1050, %r1050, %r760;
	ld.global.u32 	%r761, [%rd7+108];
	xor.b32  	%r1049, %r1049, %r761;
	ld.global.u32 	%r762, [%rd7+112];
	xor.b32  	%r1048, %r1048, %r762;
	ld.global.u32 	%r763, [%rd7+116];
	xor.b32  	%r1047, %r1047, %r763;
$L__BB0_55:
	and.b32  	%r765, %r720, 64;
	setp.eq.s32 	%p31, %r765, 0;
	@%p31 bra 	$L__BB0_57;
	ld.global.u32 	%r766, [%rd7+120];
	xor.b32  	%r1051, %r1051, %r766;
	ld.global.u32 	%r767, [%rd7+124];
	xor.b32  	%r1050, %r1050, %r767;
	ld.global.u32 	%r768, [%rd7+128];
	xor.b32  	%r1049, %r1049, %r768;
	ld.global.u32 	%r769, [%rd7+132];
	xor.b32  	%r1048, %r1048, %r769;
	ld.global.u32 	%r770, [%rd7+136];
	xor.b32  	%r1047, %r1047, %r770;
$L__BB0_57:
	and.b32  	%r772, %r720, 128;
	setp.eq.s32 	%p32, %r772, 0;
	@%p32 bra 	$L__BB0_59;
	ld.global.u32 	%r773, [%rd7+140];
	xor.b32  	%r1051, %r1051, %r773;
	ld.global.u32 	%r774, [%rd7+144];
	xor.b32  	%r1050, %r1050, %r774;
	ld.global.u32 	%r775, [%rd7+148];
	xor.b32  	%r1049, %r1049, %r775;
	ld.global.u32 	%r776, [%rd7+152];
	xor.b32  	%r1048, %r1048, %r776;
	ld.global.u32 	%r777, [%rd7+156];
	xor.b32  	%r1047, %r1047, %r777;
$L__BB0_59:
	and.b32  	%r779, %r720, 256;
	setp.eq.s32 	%p33, %r779, 0;
	@%p33 bra 	$L__BB0_61;
	ld.global.u32 	%r780, [%rd7+160];
	xor.b32  	%r1051, %r1051, %r780;
	ld.global.u32 	%r781, [%rd7+164];
	xor.b32  	%r1050, %r1050, %r781;
	ld.global.u32 	%r782, [%rd7+168];
	xor.b32  	%r1049, %r1049, %r782;
	ld.global.u32 	%r783, [%rd7+172];
	xor.b32  	%r1048, %r1048, %r783;
	ld.global.u32 	%r784, [%rd7+176];
	xor.b32  	%r1047, %r1047, %r784;
$L__BB0_61:
	and.b32  	%r786, %r720, 512;
	setp.eq.s32 	%p34, %r786, 0;
	@%p34 bra 	$L__BB0_63;
	ld.global.u32 	%r787, [%rd7+180];
	xor.b32  	%r1051, %r1051, %r787;
	ld.global.u32 	%r788, [%rd7+184];
	xor.b32  	%r1050, %r1050, %r788;
	ld.global.u32 	%r789, [%rd7+188];
	xor.b32  	%r1049, %r1049, %r789;
	ld.global.u32 	%r790, [%rd7+192];
	xor.b32  	%r1048, %r1048, %r790;
	ld.global.u32 	%r791, [%rd7+196];
	xor.b32  	%r1047, %r1047, %r791;
$L__BB0_63:
	and.b32  	%r793, %r720, 1024;
	setp.eq.s32 	%p35, %r793, 0;
	@%p35 bra 	$L__BB0_65;
	ld.global.u32 	%r794, [%rd7+200];
	xor.b32  	%r1051, %r1051, %r794;
	ld.global.u32 	%r795, [%rd7+204];
	xor.b32  	%r1050, %r1050, %r795;
	ld.global.u32 	%r796, [%rd7+208];
	xor.b32  	%r1049, %r1049, %r796;
	ld.global.u32 	%r797, [%rd7+212];
	xor.b32  	%r1048, %r1048, %r797;
	ld.global.u32 	%r798, [%rd7+216];
	xor.b32  	%r1047, %r1047, %r798;
$L__BB0_65:
	and.b32  	%r800, %r720, 2048;
	setp.eq.s32 	%p36, %r800, 0;
	@%p36 bra 	$L__BB0_67;
	ld.global.u32 	%r801, [%rd7+220];
	xor.b32  	%r1051, %r1051, %r801;
	ld.global.u32 	%r802, [%rd7+224];
	xor.b32  	%r1050, %r1050, %r802;
	ld.global.u32 	%r803, [%rd7+228];
	xor.b32  	%r1049, %r1049, %r803;
	ld.global.u32 	%r804, [%rd7+232];
	xor.b32  	%r1048, %r1048, %r804;
	ld.global.u32 	%r805, [%rd7+236];
	xor.b32  	%r1047, %r1047, %r805;
$L__BB0_67:
	and.b32  	%r807, %r720, 4096;
	setp.eq.s32 	%p37, %r807, 0;
	@%p37 bra 	$L__BB0_69;
	ld.global.u32 	%r808, [%rd7+240];
	xor.b32  	%r1051, %r1051, %r808;
	ld.global.u32 	%r809, [%rd7+244];
	xor.b32  	%r1050, %r1050, %r809;
	ld.global.u32 	%r810, [%rd7+248];
	xor.b32  	%r1049, %r1049, %r810;
	ld.global.u32 	%r811, [%rd7+252];
	xor.b32  	%r1048, %r1048, %r811;
	ld.global.u32 	%r812, [%rd7+256];
	xor.b32  	%r1047, %r1047, %r812;
$L__BB0_69:
	and.b32  	%r814, %r720, 8192;
	setp.eq.s32 	%p38, %r814, 0;
	@%p38 bra 	$L__BB0_71;
	ld.global.u32 	%r815, [%rd7+260];
	xor.b32  	%r1051, %r1051, %r815;
	ld.global.u32 	%r816, [%rd7+264];
	xor.b32  	%r1050, %r1050, %r816;
	ld.global.u32 	%r817, [%rd7+268];
	xor.b32  	%r1049, %r1049, %r817;
	ld.global.u32 	%r818, [%rd7+272];
	xor.b32  	%r1048, %r1048, %r818;
	ld.global.u32 	%r819, [%rd7+276];
	xor.b32  	%r1047, %r1047, %r819;
$L__BB0_71:
	and.b32  	%r821, %r720, 16384;
	setp.eq.s32 	%p39, %r821, 0;
	@%p39 bra 	$L__BB0_73;
	ld.global.u32 	%r822, [%rd7+280];
	xor.b32  	%r1051, %r1051, %r822;
	ld.global.u32 	%r823, [%rd7+284];
	xor.b32  	%r1050, %r1050, %r823;
	ld.global.u32 	%r824, [%rd7+288];
	xor.b32  	%r1049, %r1049, %r824;
	ld.global.u32 	%r825, [%rd7+292];
	xor.b32  	%r1048, %r1048, %r825;
	ld.global.u32 	%r826, [%rd7+296];
	xor.b32  	%r1047, %r1047, %r826;
$L__BB0_73:
	and.b32  	%r828, %r720, 32768;
	setp.eq.s32 	%p40, %r828, 0;
	@%p40 bra 	$L__BB0_75;
	ld.global.u32 	%r829, [%rd7+300];
	xor.b32  	%r1051, %r1051, %r829;
	ld.global.u32 	%r830, [%rd7+304];
	xor.b32  	%r1050, %r1050, %r830;
	ld.global.u32 	%r831, [%rd7+308];
	xor.b32  	%r1049, %r1049, %r831;
	ld.global.u32 	%r832, [%rd7+312];
	xor.b32  	%r1048, %r1048, %r832;
	ld.global.u32 	%r833, [%rd7+316];
	xor.b32  	%r1047, %r1047, %r833;
$L__BB0_75:
	add.s32 	%r1138, %r1138, 16;
	setp.ne.s32 	%p41, %r1138, 32;
	@%p41 bra 	$L__BB0_43;
	mad.lo.s32 	%r834, %r1132, -31, %r197;
	add.s32 	%r1132, %r834, 1;
	setp.ne.s32 	%p42, %r1132, 5;
	@%p42 bra 	$L__BB0_42;
	st.local.u32 	[%rd1+4], %r1051;
	st.local.v2.u32 	[%rd1+8], {%r1050, %r1049};
	st.local.v2.u32 	[%rd1+16], {%r1048, %r1047};
	setp.ne.s64 	%p43, %rd4, 3;
	@%p43 bra 	$L__BB0_115;
	mov.b32 	%r1047, 0;
	mov.u32 	%r1048, %r1047;
	mov.u32 	%r1049, %r1047;
	mov.u32 	%r1050, %r1047;
	mov.u32 	%r1051, %r1047;
	mov.u32 	%r1224, %r1047;
$L__BB0_79:
	mul.wide.u32 	%rd21, %r1224, 4;
	add.s64 	%rd22, %rd1, %rd21;
	ld.local.u32 	%r372, [%rd22+4];
	shl.b32 	%r373, %r1224, 5;
	mov.b32 	%r1230, 0;
$L__BB0_80:
	.pragma "nounroll";
	shr.u32 	%r837, %r372, %r1230;
	and.b32  	%r838, %r837, 1;
	setp.eq.b32 	%p44, %r838, 1;
	not.pred 	%p45, %p44;
	add.s32 	%r839, %r373, %r1230;
	mul.lo.s32 	%r840, %r839, 5;
	mul.wide.u32 	%rd23, %r840, 4;
	add.s64 	%rd8, %rd5, %rd23;
	@%p45 bra 	$L__BB0_82;
	ld.global.u32 	%r841, [%rd8];
	xor.b32  	%r1051, %r1051, %r841;
	ld.global.u32 	%r842, [%rd8+4];
	xor.b32  	%r1050, %r1050, %r842;
	ld.global.u32 	%r843, [%rd8+8];
	xor.b32  	%r1049, %r1049, %r843;
	ld.global.u32 	%r844, [%rd8+12];
	xor.b32  	%r1048, %r1048, %r844;
	ld.global.u32 	%r845, [%rd8+16];
	xor.b32  	%r1047, %r1047, %r845;
$L__BB0_82:
	and.b32  	%r847, %r837, 2;
	setp.eq.s32 	%p46, %r847, 0;
	@%p46 bra 	$L__BB0_84;
	ld.global.u32 	%r848, [%rd8+20];
	xor.b32  	%r1051, %r1051, %r848;
	ld.global.u32 	%r849, [%rd8+24];
	xor.b32  	%r1050, %r1050, %r849;
	ld.global.u32 	%r850, [%rd8+28];
	xor.b32  	%r1049, %r1049, %r850;
	ld.global.u32 	%r851, [%rd8+32];
	xor.b32  	%r1048, %r1048, %r851;
	ld.global.u32 	%r852, [%rd8+36];
	xor.b32  	%r1047, %r1047, %r852;
$L__BB0_84:
	and.b32  	%r854, %r837, 4;
	setp.eq.s32 	%p47, %r854, 0;
	@%p47 bra 	$L__BB0_86;
	ld.global.u32 	%r855, [%rd8+40];
	xor.b32  	%r1051, %r1051, %r855;
	ld.global.u32 	%r856, [%rd8+44];
	xor.b32  	%r1050, %r1050, %r856;
	ld.global.u32 	%r857, [%rd8+48];
	xor.b32  	%r1049, %r1049, %r857;
	ld.global.u32 	%r858, [%rd8+52];
	xor.b32  	%r1048, %r1048, %r858;
	ld.global.u32 	%r859, [%rd8+56];
	xor.b32  	%r1047, %r1047, %r859;
$L__BB0_86:
	and.b32  	%r861, %r837, 8;
	setp.eq.s32 	%p48, %r861, 0;
	@%p48 bra 	$L__BB0_88;
	ld.global.u32 	%r862, [%rd8+60];
	xor.b32  	%r1051, %r1051, %r862;
	ld.global.u32 	%r863, [%rd8+64];
	xor.b32  	%r1050, %r1050, %r863;
	ld.global.u32 	%r864, [%rd8+68];
	xor.b32  	%r1049, %r1049, %r864;
	ld.global.u32 	%r865, [%rd8+72];
	xor.b32  	%r1048, %r1048, %r865;
	ld.global.u32 	%r866, [%rd8+76];
	xor.b32  	%r1047, %r1047, %r866;
$L__BB0_88:
	and.b32  	%r868, %r837, 16;
	setp.eq.s32 	%p49, %r868, 0;
	@%p49 bra 	$L__BB0_90;
	ld.global.u32 	%r869, [%rd8+80];
	xor.b32  	%r1051, %r1051, %r869;
	ld.global.u32 	%r870, [%rd8+84];
	xor.b32  	%r1050, %r1050, %r870;
	ld.global.u32 	%r871, [%rd8+88];
	xor.b32  	%r1049, %r1049, %r871;
	ld.global.u32 	%r872, [%rd8+92];
	xor.b32  	%r1048, %r1048, %r872;
	ld.global.u32 	%r873, [%rd8+96];
	xor.b32  	%r1047, %r1047, %r873;
$L__BB0_90:
	and.b32  	%r875, %r837, 32;
	setp.eq.s32 	%p50, %r875, 0;
	@%p50 bra 	$L__BB0_92;
	ld.global.u32 	%r876, [%rd8+100];
	xor.b32  	%r1051, %r1051, %r876;
	ld.global.u32 	%r877, [%rd8+104];
	xor.b32  	%r1050, %r1050, %r877;
	ld.global.u32 	%r878, [%rd8+108];
	xor.b32  	%r1049, %r1049, %r878;
	ld.global.u32 	%r879, [%rd8+112];
	xor.b32  	%r1048, %r1048, %r879;
	ld.global.u32 	%r880, [%rd8+116];
	xor.b32  	%r1047, %r1047, %r880;
$L__BB0_92:
	and.b32  	%r882, %r837, 64;
	setp.eq.s32 	%p51, %r882, 0;
	@%p51 bra 	$L__BB0_94;
	ld.global.u32 	%r883, [%rd8+120];
	xor.b32  	%r1051, %r1051, %r883;
	ld.global.u32 	%r884, [%rd8+124];
	xor.b32  	%r1050, %r1050, %r884;
	ld.global.u32 	%r885, [%rd8+128];
	xor.b32  	%r1049, %r1049, %r885;
	ld.global.u32 	%r886, [%rd8+132];
	xor.b32  	%r1048, %r1048, %r886;
	ld.global.u32 	%r887, [%rd8+136];
	xor.b32  	%r1047, %r1047, %r887;
$L__BB0_94:
	and.b32  	%r889, %r837, 128;
	setp.eq.s32 	%p52, %r889, 0;
	@%p52 bra 	$L__BB0_96;
	ld.global.u32 	%r890, [%rd8+140];
	xor.b32  	%r1051, %r1051, %r890;
	ld.global.u32 	%r891, [%rd8+144];
	xor.b32  	%r1050, %r1050, %r891;
	ld.global.u32 	%r892, [%rd8+148];
	xor.b32  	%r1049, %r1049, %r892;
	ld.global.u32 	%r893, [%rd8+152];
	xor.b32  	%r1048, %r1048, %r893;
	ld.global.u32 	%r894, [%rd8+156];
	xor.b32  	%r1047, %r1047, %r894;
$L__BB0_96:
	and.b32  	%r896, %r837, 256;
	setp.eq.s32 	%p53, %r896, 0;
	@%p53 bra 	$L__BB0_98;
	ld.global.u32 	%r897, [%rd8+160];
	xor.b32  	%r1051, %r1051, %r897;
	ld.global.u32 	%r898, [%rd8+164];
	xor.b32  	%r1050, %r1050, %r898;
	ld.global.u32 	%r899, [%rd8+168];
	xor.b32  	%r1049, %r1049, %r899;
	ld.global.u32 	%r900, [%rd8+172];
	xor.b32  	%r1048, %r1048, %r900;
	ld.global.u32 	%r901, [%rd8+176];
	xor.b32  	%r1047, %r1047, %r901;
$L__BB0_98:
	and.b32  	%r903, %r837, 512;
	setp.eq.s32 	%p54, %r903, 0;
	@%p54 bra 	$L__BB0_100;
	ld.global.u32 	%r904, [%rd8+180];
	xor.b32  	%r1051, %r1051, %r904;
	ld.global.u32 	%r905, [%rd8+184];
	xor.b32  	%r1050, %r1050, %r905;
	ld.global.u32 	%r906, [%rd8+188];
	xor.b32  	%r1049, %r1049, %r906;
	ld.global.u32 	%r907, [%rd8+192];
	xor.b32  	%r1048, %r1048, %r907;
	ld.global.u32 	%r908, [%rd8+196];
	xor.b32  	%r1047, %r1047, %r908;
$L__BB0_100:
	and.b32  	%r910, %r837, 1024;
	setp.eq.s32 	%p55, %r910, 0;
	@%p55 bra 	$L__BB0_102;
	ld.global.u32 	%r911, [%rd8+200];
	xor.b32  	%r1051, %r1051, %r911;
	ld.global.u32 	%r912, [%rd8+204];
	xor.b32  	%r1050, %r1050, %r912;
	ld.global.u32 	%r913, [%rd8+208];
	xor.b32  	%r1049, %r1049, %r913;
	ld.global.u32 	%r914, [%rd8+212];
	xor.b32  	%r1048, %r1048, %r914;
	ld.global.u32 	%r915, [%rd8+216];
	xor.b32  	%r1047, %r1047, %r915;
$L__BB0_102:
	and.b32  	%r917, %r837, 2048;
	setp.eq.s32 	%p56, %r917, 0;
	@%p56 bra 	$L__BB0_104;
	ld.global.u32 	%r918, [%rd8+220];
	xor.b32  	%r1051, %r1051, %r918;
	ld.global.u32 	%r919, [%rd8+224];
	xor.b32  	%r1050, %r1050, %r919;
	ld.global.u32 	%r920, [%rd8+228];
	xor.b32  	%r1049, %r1049, %r920;
	ld.global.u32 	%r921, [%rd8+232];
	xor.b32  	%r1048, %r1048, %r921;
	ld.global.u32 	%r922, [%rd8+236];
	xor.b32  	%r1047, %r1047, %r922;
$L__BB0_104:
	and.b32  	%r924, %r837, 4096;
	setp.eq.s32 	%p57, %r924, 0;
	@%p57 bra 	$L__BB0_106;
	ld.global.u32 	%r925, [%rd8+240];
	xor.b32  	%r1051, %r1051, %r925;
	ld.global.u32 	%r926, [%rd8+244];
	xor.b32  	%r1050, %r1050, %r926;
	ld.global.u32 	%r927, [%rd8+248];
	xor.b32  	%r1049, %r1049, %r927;
	ld.global.u32 	%r928, [%rd8+252];
	xor.b32  	%r1048, %r1048, %r928;
	ld.global.u32 	%r929, [%rd8+256];
	xor.b32  	%r1047, %r1047, %r929;
$L__BB0_106:
	and.b32  	%r931, %r837, 8192;
	setp.eq.s32 	%p58, %r931, 0;
	@%p58 bra 	$L__BB0_108;
	ld.global.u32 	%r932, [%rd8+260];
	xor.b32  	%r1051, %r1051, %r932;
	ld.global.u32 	%r933, [%rd8+264];
	xor.b32  	%r1050, %r1050, %r933;
	ld.global.u32 	%r934, [%rd8+268];
	xor.b32  	%r1049, %r1049, %r934;
	ld.global.u32 	%r935, [%rd8+272];
	xor.b32  	%r1048, %r1048, %r935;
	ld.global.u32 	%r936, [%rd8+276];
	xor.b32  	%r1047, %r1047, %r936;
$L__BB0_108:
	and.b32  	%r938, %r837, 16384;
	setp.eq.s32 	%p59, %r938, 0;
	@%p59 bra 	$L__BB0_110;
	ld.global.u32 	%r939, [%rd8+280];
	xor.b32  	%r1051, %r1051, %r939;
	ld.global.u32 	%r940, [%rd8+284];
	xor.b32  	%r1050, %r1050, %r940;
	ld.global.u32 	%r941, [%rd8+288];
	xor.b32  	%r1049, %r1049, %r941;
	ld.global.u32 	%r942, [%rd8+292];
	xor.b32  	%r1048, %r1048, %r942;
	ld.global.u32 	%r943, [%rd8+296];
	xor.b32  	%r1047, %r1047, %r943;
$L__BB0_110:
	and.b32  	%r945, %r837, 32768;
	setp.eq.s32 	%p60, %r945, 0;
	@%p60 bra 	$L__BB0_112;
	ld.global.u32 	%r946, [%rd8+300];
	xor.b32  	%r1051, %r1051, %r946;
	ld.global.u32 	%r947, [%rd8+304];
	xor.b32  	%r1050, %r1050, %r947;
	ld.global.u32 	%r948, [%rd8+308];
	xor.b32  	%r1049, %r1049, %r948;
	ld.global.u32 	%r949, [%rd8+312];
	xor.b32  	%r1048, %r1048, %r949;
	ld.global.u32 	%r950, [%rd8+316];
	xor.b32  	%r1047, %r1047, %r950;
$L__BB0_112:
	add.s32 	%r1230, %r1230, 16;
	setp.ne.s32 	%p61, %r1230, 32;
	@%p61 bra 	$L__BB0_80;
	mad.lo.s32 	%r951, %r1224, -31, %r373;
	add.s32 	%r1224, %r951, 1;
	setp.ne.s32 	%p62, %r1224, 5;
	@%p62 bra 	$L__BB0_79;
	st.local.u32 	[%rd1+4], %r1051;
	st.local.v2.u32 	[%rd1+8], {%r1050, %r1049};
	st.local.v2.u32 	[%rd1+16], {%r1048, %r1047};
$L__BB0_115:
	shr.u64 	%rd36, %rd3, 2;
	add.s32 	%r1034, %r1034, 1;
	setp.gt.u64 	%p63, %rd3, 3;
	@%p63 bra 	$L__BB0_3;
$L__BB0_116:
	ld.param.f64 	%fd135, [_Z18monte_carlo_kerneldddddiciPdy_param_4];
	ld.param.f64 	%fd134, [_Z18monte_carlo_kerneldddddiciPdy_param_3];
	ld.param.f64 	%fd133, [_Z18monte_carlo_kerneldddddiciPdy_param_2];
	cvt.rn.f64.s32 	%fd40, %r588;
	div.rn.f64 	%fd41, %fd135, %fd40;
	mul.f64 	%fd42, %fd134, 0dBFE0000000000000;
	fma.rn.f64 	%fd43, %fd134, %fd42, %fd133;
	mul.f64 	%fd1, %fd43, %fd41;
	sqrt.rn.f64 	%fd44, %fd41;
	mul.f64 	%fd2, %fd134, %fd44;
	setp.lt.s32 	%p64, %r588, 1;
	@%p64 bra 	$L__BB0_133;
	mov.b32 	%r953, 1127219200;
	mov.b32 	%r954, -2147483648;
	mov.b64 	%fd3, {%r954, %r953};
	neg.s32 	%r1321, %r588;
	mov.b32 	%r1328, 0;
	mov.f64 	%fd143, 0d0000000000000000;
$L__BB0_118:
	setp.eq.s32 	%p65, %r1328, 1;
	mov.b32 	%r1328, 0;
	mov.f64 	%fd144, %fd143;
	@%p65 bra 	$L__BB0_129;
	shr.u32 	%r957, %r1051, 2;
	xor.b32  	%r958, %r957, %r1051;
	shl.b32 	%r959, %r1047, 4;
	shl.b32 	%r960, %r958, 1;
	xor.b32  	%r961, %r960, %r959;
	xor.b32  	%r962, %r961, %r958;
	xor.b32  	%r562, %r962, %r1047;
	add.s32 	%r963, %r1333, %r562;
	add.s32 	%r964, %r963, 362437;
	shr.u32 	%r965, %r1050, 2;
	xor.b32  	%r966, %r965, %r1050;
	shl.b32 	%r967, %r562, 4;
	shl.b32 	%r968, %r966, 1;
	xor.b32  	%r969, %r968, %r967;
	xor.b32  	%r970, %r969, %r966;
	xor.b32  	%r563, %r970, %r562;
	add.s32 	%r971, %r1333, %r563;
	add.s32 	%r972, %r971, 724874;
	shr.u32 	%r973, %r1049, 2;
	xor.b32  	%r974, %r973, %r1049;
	shl.b32 	%r975, %r563, 4;
	shl.b32 	%r976, %r974, 1;
	xor.b32  	%r977, %r976, %r975;
	xor.b32  	%r978, %r977, %r974;
	xor.b32  	%r564, %r978, %r563;
	add.s32 	%r979, %r1333, %r564;
	add.s32 	%r980, %r979, 1087311;
	shr.u32 	%r981, %r1048, 2;
	xor.b32  	%r982, %r981, %r1048;
	shl.b32 	%r983, %r564, 4;
	shl.b32 	%r984, %r982, 1;
	xor.b32  	%r985, %r984, %r983;
	xor.b32  	%r986, %r985, %r982;
	xor.b32  	%r1340, %r986, %r564;
	add.s32 	%r1333, %r1333, 1449748;
	add.s32 	%r987, %r1340, %r1333;
	cvt.u64.u32 	%rd24, %r964;
	mul.wide.u32 	%rd25, %r972, 2097152;
	xor.b64  	%rd26, %rd25, %rd24;
	cvt.rn.f64.u64 	%fd46, %rd26;
	fma.rn.f64 	%fd138, %fd46, 0d3CA0000000000000, 0d3C90000000000000;
	cvt.u64.u32 	%rd27, %r980;
	mul.wide.u32 	%rd28, %r987, 2097152;
	xor.b64  	%rd29, %rd28, %rd27;
	cvt.rn.f64.u64 	%fd47, %rd29;
	fma.rn.f64 	%fd7, %fd47, 0d3CB0000000000000, 0d3CA0000000000000;
	{
	.reg .b32 %temp; 
	mov.b64 	{%temp, %r1329}, %fd138;
	}
	{
	.reg .b32 %temp; 
	mov.b64 	{%r1330, %temp}, %fd138;
	}
	setp.gt.s32 	%p66, %r1329, 1048575;
	mov.b32 	%r1331, -1023;
	@%p66 bra 	$L__BB0_121;
	mul.f64 	%fd138, %fd138, 0d4350000000000000;
	{
	.reg .b32 %temp; 
	mov.b64 	{%temp, %r1329}, %fd138;
	}
	{
	.reg .b32 %temp; 
	mov.b64 	{%r1330, %temp}, %fd138;
	}
	mov.b32 	%r1331, -1077;
$L__BB0_121:
	add.s32 	%r989, %r1329, -1;
	setp.gt.u32 	%p67, %r989, 2146435070;
	@%p67 bra 	$L__BB0_125;
	shr.u32 	%r992, %r1329, 20;
	add.s32 	%r1332, %r1331, %r992;
	and.b32  	%r993, %r1329, 1048575;
	or.b32  	%r994, %r993, 1072693248;
	mov.b64 	%fd139, {%r1330, %r994};
	setp.lt.u32 	%p69, %r994, 1073127583;
	@%p69 bra 	$L__BB0_124;
	{
	.reg .b32 %temp; 
	mov.b64 	{%r995, %temp}, %fd139;
	}
	{
	.reg .b32 %temp; 
	mov.b64 	{%temp, %r996}, %fd139;
	}
	add.s32 	%r997, %r996, -1048576;
	mov.b64 	%fd139, {%r995, %r997};
	add.s32 	%r1332, %r1332, 1;
$L__BB0_124:
	add.f64 	%fd49, %fd139, 0dBFF0000000000000;
	add.f64 	%fd50, %fd139, 0d3FF0000000000000;
	rcp.approx.ftz.f64 	%fd51, %fd50;
	neg.f64 	%fd52, %fd50;
	fma.rn.f64 	%fd53, %fd52, %fd51, 0d3FF0000000000000;
	fma.rn.f64 	%fd54, %fd53, %fd53, %fd53;
	fma.rn.f64 	%fd55, %fd54, %fd51, %fd51;
	mul.f64 	%fd56, %fd49, %fd55;
	fma.rn.f64 	%fd57, %fd49, %fd55, %fd56;
	mul.f64 	%fd58, %fd57, %fd57;
	fma.rn.f64 	%fd59, %fd58, 0d3EB1380B3AE80F1E, 0d3ED0EE258B7A8B04;
	fma.rn.f64 	%fd60, %fd59, %fd58, 0d3EF3B2669F02676F;
	fma.rn.f64 	%fd61, %fd60, %fd58, 0d3F1745CBA9AB0956;
	fma.rn.f64 	%fd62, %fd61, %fd58, 0d3F3C71C72D1B5154;
	fma.rn.f64 	%fd63, %fd62, %fd58, 0d3F624924923BE72D;
	fma.rn.f64 	%fd64, %fd63, %fd58, 0d3F8999999999A3C4;
	fma.rn.f64 	%fd65, %fd64, %fd58, 0d3FB5555555555554;
	sub.f64 	%fd66, %fd49, %fd57;
	add.f64 	%fd67, %fd66, %fd66;
	neg.f64 	%fd68, %fd57;
	fma.rn.f64 	%fd69, %fd68, %fd49, %fd67;
	mul.f64 	%fd70, %fd55, %fd69;
	mul.f64 	%fd71, %fd58, %fd65;
	fma.rn.f64 	%fd72, %fd71, %fd57, %fd70;
	xor.b32  	%r998, %r1332, -2147483648;
	mov.b32 	%r999, 1127219200;
	mov.b64 	%fd73, {%r998, %r999};
	sub.f64 	%fd74, %fd73, %fd3;
	fma.rn.f64 	%fd75, %fd74, 0d3FE62E42FEFA39EF, %fd57;
	fma.rn.f64 	%fd76, %fd74, 0dBFE62E42FEFA39EF, %fd75;
	sub.f64 	%fd77, %fd76, %fd57;
	sub.f64 	%fd78, %fd72, %fd77;
	fma.rn.f64 	%fd79, %fd74, 0d3C7ABC9E3B39803F, %fd78;
	add.f64 	%fd140, %fd75, %fd79;
	bra.uni 	$L__BB0_126;
$L__BB0_125:
	fma.rn.f64 	%fd48, %fd138, 0d7FF0000000000000, 0d7FF0000000000000;
	{
	.reg .b32 %temp; 
	mov.b64 	{%temp, %r990}, %fd138;
	}
	and.b32  	%r991, %r990, 2147483647;
	setp.eq.s32 	%p68, %r991, 0;
	selp.f64 	%fd140, 0dFFF0000000000000, %fd48, %p68;
$L__BB0_126:
	mul.f64 	%fd16, %fd140, 0dC000000000000000;
	{
	.reg .b32 %temp; 
	mov.b64 	{%temp, %r1000}, %fd7;
	}
	shl.b32 	%r1001, %r1000, 1;
	setp.gt.u32 	%p70, %r1001, -2038431744;
	mov.f64 	%fd80, 0d0000000000000000;
	mul.rn.f64 	%fd81, %fd7, %fd80;
	selp.f64 	%fd17, %fd81, %fd7, %p70;
	{
	.reg .b32 %temp; 
	mov.b64 	{%r1002, %temp}, %fd17;
	}
	{
	.reg .b32 %temp; 
	mov.b64 	{%temp, %r1003}, %fd17;
	}
	add.s32 	%r1004, %r1003, 1048576;
	mov.b64 	%fd82, {%r1002, %r1004};
	cvt.rni.f64.f64 	%fd83, %fd82;
	cvt.rzi.s64.f64 	%rd30, %fd83;
	cvt.u32.u64 	%r1005, %rd30;
	fma.rn.f64 	%fd84, %fd83, 0dBFE0000000000000, %fd17;
	mul.f64 	%fd85, %fd84, 0d3CA1A62633145C07;
	fma.rn.f64 	%fd86, %fd84, 0d400921FB54442D18, %fd85;
	mul.rn.f64 	%fd87, %fd86, %fd86;
	fma.rn.f64 	%fd88, %fd87, 0dBDA8FF8320FD8164, 0d3E21EEA7C1EF8528;
	fma.rn.f64 	%fd89, %fd88, %fd87, 0dBE927E4F8E06E6D9;
	fma.rn.f64 	%fd90, %fd89, %fd87, 0d3EFA01A019DDBCE9;
	fma.rn.f64 	%fd91, %fd90, %fd87, 0dBF56C16C16C15D47;
	fma.rn.f64 	%fd92, %fd91, %fd87, 0d3FA5555555555551;
	fma.rn.f64 	%fd93, %fd92, %fd87, 0dBFE0000000000000;
	fma.rn.f64 	%fd94, %fd93, %fd87, 0d3FF0000000000000;
	fma.rn.f64 	%fd95, %fd87, 0d3DE5DB65F9785EBA, 0dBE5AE5F12CB0D246;
	fma.rn.f64 	%fd96, %fd95, %fd87, 0d3EC71DE369ACE392;
	fma.rn.f64 	%fd97, %fd96, %fd87, 0dBF2A01A019DB62A1;
	fma.rn.f64 	%fd98, %fd97, %fd87, 0d3F81111111110818;
	fma.rn.f64 	%fd99, %fd98, %fd87, 0dBFC5555555555554;
	fma.rn.f64 	%fd100, %fd99, %fd87, 0d0000000000000000;
	fma.rn.f64 	%fd101, %fd100, %fd86, %fd86;
	and.b64  	%rd31, %rd30, 1;
	setp.eq.b64 	%p71, %rd31, 1;
	{
	.reg .b32 %temp; 
	mov.b64 	{%temp, %r1006}, %fd101;
	}
	{
	.reg .b32 %temp; 
	mov.b64 	{%r1007, %temp}, %fd101;
	}
	xor.b32  	%r1008, %r1006, -2147483648;
	mov.b64 	%fd102, {%r1007, %r1008};
	selp.f64 	%fd141, %fd94, %fd101, %p71;
	selp.f64 	%fd142, %fd102, %fd94, %p71;
	and.b32  	%r1009, %r1005, 2;
	setp.eq.s32 	%p72, %r1009, 0;
	@%p72 bra 	$L__BB0_128;
	{
	.reg .b32 %temp; 
	mov.b64 	{%temp, %r1010}, %fd141;
	}
	{
	.reg .b32 %temp; 
	mov.b64 	{%r1011, %temp}, %fd141;
	}
	xor.b32  	%r1012, %r1010, -2147483648;
	mov.b64 	%fd141, {%r1011, %r1012};
	{
	.reg .b32 %temp; 
	mov.b64 	{%temp, %r1013}, %fd142;
	}
	{
	.reg .b32 %temp; 
	mov.b64 	{%r1014, %temp}, %fd142;
	}
	xor.b32  	%r1015, %r1013, -2147483648;
	mov.b64 	%fd142, {%r1014, %r1015};
$L__BB0_128:
	sqrt.rn.f64 	%fd103, %fd16;
	mov.f64 	%fd104, 0d0000000000000000;
	add.rn.f64 	%fd105, %fd142, %fd104;
	cvt.rzi.f64.f64 	%fd106, %fd17;
	setp.eq.f64 	%p73, %fd17, %fd106;
	mul.rn.f64 	%fd107, %fd17, %fd104;
	selp.f64 	%fd108, %fd107, %fd141, %p73;
	mul.f64 	%fd144, %fd103, %fd108;
	mul.f64 	%fd143, %fd103, %fd105;
	mov.b32 	%r1328, 1;
	mov.u32 	%r1048, %r564;
	mov.u32 	%r1049, %r563;
	mov.u32 	%r1050, %r562;
	mov.u32 	%r1051, %r1047;
	mov.u32 	%r1047, %r1340;
$L__BB0_129:
	fma.rn.f64 	%fd28, %fd2, %fd144, %fd1;
	fma.rn.f64 	%fd109, %fd28, 0d3FF71547652B82FE, 0d4338000000000000;
	{
	.reg .b32 %temp; 
	mov.b64 	{%r584, %temp}, %fd109;
	}
	mov.f64 	%fd110, 0dC338000000000000;
	add.rn.f64 	%fd111, %fd109, %fd110;
	fma.rn.f64 	%fd112, %fd111, 0dBFE62E42FEFA39EF, %fd28;
	fma.rn.f64 	%fd113, %fd111, 0dBC7ABC9E3B39803F, %fd112;
	fma.rn.f64 	%fd114, %fd113, 0d3E5ADE1569CE2BDF, 0d3E928AF3FCA213EA;
	fma.rn.f64 	%fd115, %fd114, %fd113, 0d3EC71DEE62401315;
	fma.rn.f64 	%fd116, %fd115, %fd113, 0d3EFA01997C89EB71;
	fma.rn.f64 	%fd117, %fd116, %fd113, 0d3F2A01A014761F65;
	fma.rn.f64 	%fd118, %fd117, %fd113, 0d3F56C16C1852B7AF;
	fma.rn.f64 	%fd119, %fd118, %fd113, 0d3F81111111122322;
	fma.rn.f64 	%fd120, %fd119, %fd113, 0d3FA55555555502A1;
	fma.rn.f64 	%fd121, %fd120, %fd113, 0d3FC5555555555511;
	fma.rn.f64 	%fd122, %fd121, %fd113, 0d3FE000000000000B;
	fma.rn.f64 	%fd123, %fd122, %fd113, 0d3FF0000000000000;
	fma.rn.f64 	%fd124, %fd123, %fd113, 0d3FF0000000000000;
	{
	.reg .b32 %temp; 
	mov.b64 	{%r585, %temp}, %fd124;
	}
	{
	.reg .b32 %temp; 
	mov.b64 	{%temp, %r586}, %fd124;
	}
	shl.b32 	%r1017, %r584, 20;
	add.s32 	%r1018, %r1017, %r586;
	mov.b64 	%fd145, {%r585, %r1018};
	{
	.reg .b32 %temp; 
	mov.b64 	{%temp, %r1019}, %fd28;
	}
	mov.b32 	%f2, %r1019;
	abs.f32 	%f1, %f2;
	setp.lt.f32 	%p74, %f1, 0f4086232B;
	@%p74 bra 	$L__BB0_132;
	setp.lt.f64 	%p75, %fd28, 0d0000000000000000;
	add.f64 	%fd125, %fd28, 0d7FF0000000000000;
	selp.f64 	%fd145, 0d0000000000000000, %fd125, %p75;
	setp.geu.f32 	%p76, %f1, 0f40874800;
	@%p76 bra 	$L__BB0_132;
	shr.u32 	%r1020, %r584, 31;
	add.s32 	%r1021, %r584, %r1020;
	shr.s32 	%r1022, %r1021, 1;
	shl.b32 	%r1023, %r1022, 20;
	add.s32 	%r1024, %r586, %r1023;
	mov.b64 	%fd126, {%r585, %r1024};
	sub.s32 	%r1025, %r584, %r1022;
	shl.b32 	%r1026, %r1025, 20;
	add.s32 	%r1027, %r1026, 1072693248;
	mov.b32 	%r1028, 0;
	mov.b64 	%fd127, {%r1028, %r1027};
	mul.f64 	%fd145, %fd127, %fd126;
$L__BB0_132:
	mul.f64 	%fd146, %fd146, %fd145;
	add.s32 	%r1321, %r1321, 1;
	setp.ne.s32 	%p77, %r1321, 0;
	@%p77 bra 	$L__BB0_118;
$L__BB0_133:
	ld.param.u64 	%rd35, [_Z18monte_carlo_kerneldddddiciPdy_param_8];
	ld.param.s8 	%rs3, [_Z18monte_carlo_kerneldddddiciPdy_param_6];
	ld.param.f64 	%fd132, [_Z18monte_carlo_kerneldddddiciPdy_param_1];
	and.b16  	%rs2, %rs3, -33;
	setp.eq.s16 	%p78, %rs2, 67;
	sub.f64 	%fd128, %fd146, %fd132;
	sub.f64 	%fd129, %fd132, %fd146;
	selp.f64 	%fd130, %fd128, %fd129, %p78;
	max.f64 	%fd131, %fd130, 0d0000000000000000;
	cvta.to.global.u64 	%rd32, %rd35;
	shl.b64 	%rd33, %rd2, 3;
	add.s64 	%rd34, %rd32, %rd33;
	st.global.f64 	[%rd34], %fd131;
$L__BB0_134:
	ret;

}
	// .globl	_Z16reduction_kernelPdS_i
.visible .entry _Z16reduction_kernelPdS_i(
	.param .u64 .ptr .align 1 _Z16reduction_kernelPdS_i_param_0,
	.param .u64 .ptr .align 1 _Z16reduction_kernelPdS_i_param_1,
	.param .u32 _Z16reduction_kernelPdS_i_param_2
)
{
	.reg .pred 	%p<49>;
	.reg .b32 	%r<96>;
	.reg .b64 	%rd<9>;
	.reg .b64 	%fd<59>;
	// demoted variable
	.shared .align 8 .b8 _ZZ16block_reduce_sumdE6shared[256];
	ld.param.u64 	%rd1, [_Z16reduction_kernelPdS_i_param_0];
	ld.param.u64 	%rd2, [_Z16reduction_kernelPdS_i_param_1];
	ld.param.u32 	%r8, [_Z16reduction_kernelPdS_i_param_2];
	mov.u32 	%r1, %ctaid.x;
	mov.u32 	%r2, %ntid.x;
	mov.u32 	%r3, %tid.x;
	mad.lo.s32 	%r4, %r1, %r2, %r3;
	setp.ge.s32 	%p1, %r4, %r8;
	mov.f64 	%fd55, 0d0000000000000000;
	@%p1 bra 	$L__BB1_2;
	cvta.to.global.u64 	%rd3, %rd1;
	mul.wide.s32 	%rd4, %r4, 8;
	add.s64 	%rd5, %rd3, %rd4;
	ld.global.f64 	%fd55, [%rd5];
$L__BB1_2:
	and.b32  	%r5, %r3, 31;
	// begin inline asm
	mov.b64 {%r9,%r10}, %fd55;
	// end inline asm
	shfl.sync.down.b32	%r12|%p2, %r10, 16, 31, -1;
	shfl.sync.down.b32	%r11|%p3, %r9, 16, 31, -1;
	// begin inline asm
	mov.b64 %fd14, {%r11,%r12};
	// end inline asm
	add.f64 	%fd15, %fd55, %fd14;
	// begin inline asm
	mov.b64 {%r13,%r14}, %fd15;
	// end inline asm
	shfl.sync.down.b32	%r16|%p4, %r14, 8, 31, -1;
	shfl.sync.down.b32	%r15|%p5, %r13, 8, 31, -1;
	// begin inline asm
	mov.b64 %fd16, {%r15,%r16};
	// end inline asm
	add.f64 	%fd17, %fd15, %fd16;
	// begin inline asm
	mov.b64 {%r17,%r18}, %fd17;
	// end inline asm
	shfl.sync.down.b32	%r20|%p6, %r18, 4, 31, -1;
	shfl.sync.down.b32	%r19|%p7, %r17, 4, 31, -1;
	// begin inline asm
	mov.b64 %fd18, {%r19,%r20};
	// end inline asm
	add.f64 	%fd19, %fd17, %fd18;
	// begin inline asm
	mov.b64 {%r21,%r22}, %fd19;
	// end inline asm
	shfl.sync.down.b32	%r24|%p8, %r22, 2, 31, -1;
	shfl.sync.down.b32	%r23|%p9, %r21, 2, 31, -1;
	// begin inline asm
	mov.b64 %fd20, {%r23,%r24};
	// end inline asm
	add.f64 	%fd21, %fd19, %fd20;
	// begin inline asm
	mov.b64 {%r25,%r26}, %fd21;
	// end inline asm
	shfl.sync.down.b32	%r28|%p10, %r26, 1, 31, -1;
	shfl.sync.down.b32	%r27|%p11, %r25, 1, 31, -1;
	// begin inline asm
	mov.b64 %fd22, {%r27,%r28};
	// end inline asm
	add.f64 	%fd57, %fd21, %fd22;
	setp.ne.s32 	%p12, %r5, 0;
	shr.u32 	%r29, %r3, 2;
	mov.u32 	%r30, _ZZ16block_reduce_sumdE6shared;
	add.s32 	%r6, %r30, %r29;
	@%p12 bra 	$L__BB1_4;
	st.shared.f64 	[%r6], %fd57;
$L__BB1_4:
	bar.sync 	0;
	setp.gt.u32 	%p13, %r3, 31;
	shl.b32 	%r31, %r5, 3;
	add.s32 	%r7, %r30, %r31;
	@%p13 bra 	$L__BB1_8;
	shr.u32 	%r33, %r2, 5;
	setp.ge.u32 	%p14, %r5, %r33;
	mov.f64 	%fd56, 0d0000000000000000;
	@%p14 bra 	$L__BB1_7;
	ld.shared.f64 	%fd56, [%r7];
$L__BB1_7:
	// begin inline asm
	mov.b64 {%r34,%r35}, %fd56;
	// end inline asm
	shfl.sync.down.b32	%r37|%p15, %r35, 16, 31, -1;
	shfl.sync.down.b32	%r36|%p16, %r34, 16, 31, -1;
	// begin inline asm
	mov.b64 %fd25, {%r36,%r37};
	// end inline asm
	add.f64 	%fd26, %fd56, %fd25;
	// begin inline asm
	mov.b64 {%r38,%r39}, %fd26;
	// end inline asm
	shfl.sync.down.b32	%r41|%p17, %r39, 8, 31, -1;
	shfl.sync.down.b32	%r40|%p18, %r38, 8, 31, -1;
	// begin inline asm
	mov.b64 %fd27, {%r40,%r41};
	// end inline asm
	add.f64 	%fd28, %fd26, %fd27;
	// begin inline asm
	mov.b64 {%r42,%r43}, %fd28;
	// end inline asm
	shfl.sync.down.b32	%r45|%p19, %r43, 4, 31, -1;
	shfl.sync.down.b32	%r44|%p20, %r42, 4, 31, -1;
	// begin inline asm
	mov.b64 %fd29, {%r44,%r45};
	// end inline asm
	add.f64 	%fd30, %fd28, %fd29;
	// begin inline asm
	mov.b64 {%r46,%r47}, %fd30;
	// end inline asm
	shfl.sync.down.b32	%r49|%p21, %r47, 2, 31, -1;
	shfl.sync.down.b32	%r48|%p22, %r46, 2, 31, -1;
	// begin inline asm
	mov.b64 %fd31, {%r48,%r49};
	// end inline asm
	add.f64 	%fd32, %fd30, %fd31;
	// begin inline asm
	mov.b64 {%r50,%r51}, %fd32;
	// end inline asm
	shfl.sync.down.b32	%r53|%p23, %r51, 1, 31, -1;
	shfl.sync.down.b32	%r52|%p24, %r50, 1, 31, -1;
	// begin inline asm
	mov.b64 %fd33, {%r52,%r53};
	// end inline asm
	add.f64 	%fd57, %fd32, %fd33;
$L__BB1_8:
	mul.f64 	%fd34, %fd55, %fd55;
	setp.ne.s32 	%p25, %r5, 0;
	// begin inline asm
	mov.b64 {%r54,%r55}, %fd34;
	// end inline asm
	shfl.sync.down.b32	%r57|%p26, %r55, 16, 31, -1;
	shfl.sync.down.b32	%r56|%p27, %r54, 16, 31, -1;
	// begin inline asm
	mov.b64 %fd35, {%r56,%r57};
	// end inline asm
	add.f64 	%fd36, %fd34, %fd35;
	// begin inline asm
	mov.b64 {%r58,%r59}, %fd36;
	// end inline asm
	shfl.sync.down.b32	%r61|%p28, %r59, 8, 31, -1;
	shfl.sync.down.b32	%r60|%p29, %r58, 8, 31, -1;
	// begin inline asm
	mov.b64 %fd37, {%r60,%r61};
	// end inline asm
	add.f64 	%fd38, %fd36, %fd37;
	// begin inline asm
	mov.b64 {%r62,%r63}, %fd38;
	// end inline asm
	shfl.sync.down.b32	%r65|%p30, %r63, 4, 31, -1;
	shfl.sync.down.b32	%r64|%p31, %r62, 4, 31, -1;
	// begin inline asm
	mov.b64 %fd39, {%r64,%r65};
	// end inline asm
	add.f64 	%fd40, %fd38, %fd39;
	// begin inline asm
	mov.b64 {%r66,%r67}, %fd40;
	// end inline asm
	shfl.sync.down.b32	%r69|%p32, %r67, 2, 31, -1;
	shfl.sync.down.b32	%r68|%p33, %r66, 2, 31, -1;
	// begin inline asm
	mov.b64 %fd41, {%r68,%r69};
	// end inline asm
	add.f64 	%fd42, %fd40, %fd41;
	// begin inline asm
	mov.b64 {%r70,%r71}, %fd42;
	// end inline asm
	shfl.sync.down.b32	%r73|%p34, %r71, 1, 31, -1;
	shfl.sync.down.b32	%r72|%p35, %r70, 1, 31, -1;
	// begin inline asm
	mov.b64 %fd43, {%r72,%r73};
	// end inline asm
	add.f64 	%fd8, %fd42, %fd43;
	@%p25 bra 	$L__BB1_10;
	st.shared.f64 	[%r6], %fd8;
$L__BB1_10:
	setp.gt.u32 	%p36, %r3, 31;
	bar.sync 	0;
	@%p36 bra 	$L__BB1_15;
	shr.u32 	%r74, %r2, 5;
	setp.ge.u32 	%p37, %r5, %r74;
	mov.f64 	%fd58, 0d0000000000000000;
	@%p37 bra 	$L__BB1_13;
	ld.shared.f64 	%fd58, [%r7];
$L__BB1_13:
	// begin inline asm
	mov.b64 {%r75,%r76}, %fd58;
	// end inline asm
	shfl.sync.down.b32	%r78|%p38, %r76, 16, 31, -1;
	shfl.sync.down.b32	%r77|%p39, %r75, 16, 31, -1;
	// begin inline asm
	mov.b64 %fd46, {%r77,%r78};
	// end inline asm
	add.f64 	%fd47, %fd58, %fd46;
	// begin inline asm
	mov.b64 {%r79,%r80}, %fd47;
	// end inline asm
	shfl.sync.down.b32	%r82|%p40, %r80, 8, 31, -1;
	shfl.sync.down.b32	%r81|%p41, %r79, 8, 31, -1;
	// begin inline asm
	mov.b64 %fd48, {%r81,%r82};
	// end inline asm
	add.f64 	%fd49, %fd47, %fd48;
	// begin inline asm
	mov.b64 {%r83,%r84}, %fd49;
	// end inline asm
	shfl.sync.down.b32	%r86|%p42, %r84, 4, 31, -1;
	shfl.sync.down.b32	%r85|%p43, %r83, 4, 31, -1;
	// begin inline asm
	mov.b64 %fd50, {%r85,%r86};
	// end inline asm
	add.f64 	%fd51, %fd49, %fd50;
	// begin inline asm
	mov.b64 {%r87,%r88}, %fd51;
	// end inline asm
	shfl.sync.down.b32	%r90|%p44, %r88, 2, 31, -1;
	shfl.sync.down.b32	%r89|%p45, %r87, 2, 31, -1;
	// begin inline asm
	mov.b64 %fd52, {%r89,%r90};
	// end inline asm
	add.f64 	%fd53, %fd51, %fd52;
	// begin inline asm
	mov.b64 {%r91,%r92}, %fd53;
	// end inline asm
	shfl.sync.down.b32	%r94|%p46, %r92, 1, 31, -1;
	shfl.sync.down.b32	%r93|%p47, %r91, 1, 31, -1;
	// begin inline asm
	mov.b64 %fd54, {%r93,%r94};
	// end inline asm
	add.f64 	%fd11, %fd53, %fd54;
	setp.ne.s32 	%p48, %r3, 0;
	@%p48 bra 	$L__BB1_15;
	shl.b32 	%r95, %r1, 1;
	cvta.to.global.u64 	%rd6, %rd2;
	mul.wide.u32 	%rd7, %r95, 8;
	add.s64 	%rd8, %rd6, %rd7;
	st.global.f64 	[%rd8], %fd57;
	st.global.f64 	[%rd8+8], %fd11;
$L__BB1_15:
	ret;

}


// ===== COMPILED SASS (sm_100) =====

	.target	sm_100

	.elftype	@"ET_EXEC"


//--------------------- .note.nv.tkinfo           --------------------------
	.section	.note.nv.tkinfo,"",@"SHT_NOTE"
	.sectionflags	@"SHF_NOTE_NV_TKINFO"
	.tkinfo
        /*0018*/ 	.word	0x00000002
        /*0030*/ 	.string	""
        /*0030*/ 	.string	"ptxas"
        /*0030*/ 	.string	"Cuda compilation tools, release 13.0, V13.0.88"
        /*0030*/ 	.string	"Build cuda_13.0.r13.0/compiler.36424714_0"
        /*0030*/ 	.string	"-arch sm_100 -m 64 "



//--------------------- .note.nv.cuinfo           --------------------------
	.section	.note.nv.cuinfo,"",@"SHT_NOTE"
	.sectionflags	@"SHF_NOTE_NV_CUINFO"
        /*0018*/ 	.short	0x0002
        /*001a*/ 	.short	0x0064
        /*001c*/ 	.short	0x0082
	.zero		2


//--------------------- .nv.info                  --------------------------
	.section	.nv.info,"",@"SHT_CUDA_INFO"
	.align	4


	//----- nvinfo : EIATTR_REGCOUNT
	.align		4
        /*0000*/ 	.byte	0x04, 0x2f
        /*0002*/ 	.short	(.L_10 - .L_9)
	.align		4
.L_9:
        /*0004*/ 	.word	index@(_Z18monte_carlo_kerneldddddiciPdy)
        /*0008*/ 	.word	0x00000028


	//----- nvinfo : EIATTR_FRAME_SIZE
	.align		4
.L_10:
        /*000c*/ 	.byte	0x04, 0x11
        /*000e*/ 	.short	(.L_12 - .L_11)
	.align		4
.L_11:
        /*0010*/ 	.word	index@($__internal_1_$__cuda_sm20_dsqrt_rn_f64_mediumpath_v1)
        /*0014*/ 	.word	0x00000030


	//----- nvinfo : EIATTR_FRAME_SIZE
	.align		4
.L_12:
        /*0018*/ 	.byte	0x04, 0x11
        /*001a*/ 	.short	(.L_14 - .L_13)
	.align		4
.L_13:
        /*001c*/ 	.word	index@($__internal_0_$__cuda_sm20_div_rn_f64_full)
        /*0020*/ 	.word	0x00000030


	//----- nvinfo : EIATTR_FRAME_SIZE
	.align		4
.L_14:
        /*0024*/ 	.byte	0x04, 0x11
        /*0026*/ 	.short	(.L_16 - .L_15)
	.align		4
.L_15:
        /*0028*/ 	.word	index@(_Z18monte_carlo_kerneldddddiciPdy)
        /*002c*/ 	.word	0x00000030


	//----- nvinfo : EIATTR_REGCOUNT
	.align		4
.L_16:
        /*0030*/ 	.byte	0x04, 0x2f
        /*0032*/ 	.short	(.L_18 - .L_17)
	.align		4
.L_17:
        /*0034*/ 	.word	index@(_Z16reduction_kernelPdS_i)
        /*0038*/ 	.word	0x00000018


	//----- nvinfo : EIATTR_FRAME_SIZE
	.align		4
.L_18:
        /*003c*/ 	.byte	0x04, 0x11
        /*003e*/ 	.short	(.L_20 - .L_19)
	.align		4
.L_19:
        /*0040*/ 	.word	index@(_Z16reduction_kernelPdS_i)
        /*0044*/ 	.word	0x00000000


	//----- nvinfo : EIATTR_MIN_STACK_SIZE
	.align		4
.L_20:
        /*0048*/ 	.byte	0x04, 0x12
        /*004a*/ 	.short	(.L_22 - .L_21)
	.align		4
.L_21:
        /*004c*/ 	.word	index@(_Z16reduction_kernelPdS_i)
        /*0050*/ 	.word	0x00000000


	//----- nvinfo : EIATTR_MIN_STACK_SIZE
	.align		4
.L_22:
        /*0054*/ 	.byte	0x04, 0x12
        /*0056*/ 	.short	(.L_24 - .L_23)
	.align		4
.L_23:
        /*0058*/ 	.word	index@(_Z18monte_carlo_kerneldddddiciPdy)
        /*005c*/ 	.word	0x00000030
.L_24:


//--------------------- .nv.compat                --------------------------
	.section	.nv.compat,"",@"SHT_CUDA_COMPAT_INFO"
	.align	4
        /*0000*/ 	.byte	0x02, 0x09, 0x00, 0x00, 0x02, 0x02, 0x01, 0x00, 0x02, 0x05, 0x05, 0x00, 0x03, 0x07, 0x01, 0x01
        /*0010*/ 	.byte	0x02, 0x03, 0x00, 0x00, 0x02, 0x06, 0x01, 0x00, 0x04, 0x0b, 0x08, 0x00, 0x01, 0x00, 0x00, 0x00
        /*0020*/ 	.byte	0x00, 0x00, 0x00, 0x00


//--------------------- .nv.info._Z16reduction_kernelPdS_i --------------------------
	.section	.nv.info._Z16reduction_kernelPdS_i,"",@"SHT_CUDA_INFO"
	.sectionflags	@""
	.align	4


	//----- nvinfo : EIATTR_CUDA_API_VERSION
	.align		4
        /*0000*/ 	.byte	0x04, 0x37
        /*0002*/ 	.short	(.L_26 - .L_25)
.L_25:
        /*0004*/ 	.word	0x00000082


	//----- nvinfo : EIATTR_KPARAM_INFO
	.align		4
.L_26:
        /*0008*/ 	.byte	0x04, 0x17
        /*000a*/ 	.short	(.L_28 - .L_27)
.L_27:
        /*000c*/ 	.word	0x00000000
        /*0010*/ 	.short	0x0002
        /*0012*/ 	.short	0x0010
        /*0014*/ 	.byte	0x00, 0xf0, 0x11, 0x00


	//----- nvinfo : EIATTR_KPARAM_INFO
	.align		4
.L_28:
        /*0018*/ 	.byte	0x04, 0x17
        /*001a*/ 	.short	(.L_30 - .L_29)
.L_29:
        /*001c*/ 	.word	0x00000000
        /*0020*/ 	.short	0x0001
        /*0022*/ 	.short	0x0008
        /*0024*/ 	.byte	0x00, 0xf5, 0x21, 0x00


	//----- nvinfo : EIATTR_KPARAM_INFO
	.align		4
.L_30:
        /*0028*/ 	.byte	0x04, 0x17
        /*002a*/ 	.short	(.L_32 - .L_31)
.L_31:
        /*002c*/ 	.word	0x00000000
        /*0030*/ 	.short	0x0000
        /*0032*/ 	.short	0x0000
        /*0034*/ 	.byte	0x00, 0xf5, 0x21, 0x00


	//----- nvinfo : EIATTR_SPARSE_MMA_MASK
	.align		4
.L_32:
        /*0038*/ 	.byte	0x03, 0x50
        /*003a*/ 	.short	0x0000


	//----- nvinfo : EIATTR_MAXREG_COUNT
	.align		4
        /*003c*/ 	.byte	0x03, 0x1b
        /*003e*/ 	.short	0x00ff


	//----- nvinfo : EIATTR_NUM_BARRIERS
	.align		4
        /*0040*/ 	.byte	0x02, 0x4c
        /*0042*/ 	.byte	0x01
	.zero		1


	//----- nvinfo : EIATTR_MERCURY_ISA_VERSION
	.align		4
        /*0044*/ 	.byte	0x03, 0x5f
        /*0046*/ 	.short	0x0101


	//----- nvinfo : EIATTR_COOP_GROUP_MASK_REGIDS
	.align		4
        /*0048*/ 	.byte	0x04, 0x29
        /*004a*/ 	.short	(.L_34 - .L_33)


	//   ....[0]....
.L_33:
        /*004c*/ 	.word	0xffffffff


	//   ....[1]....
        /*0050*/ 	.word	0xffffffff


	//   ....[2]....
        /*0054*/ 	.word	0xffffffff


	//   ....[3]....
        /*0058*/ 	.word	0xffffffff


	//   ....[4]....
        /*005c*/ 	.word	0xffffffff


	//   ....[5]....
        /*0060*/ 	.word	0xffffffff


	//   ....[6]....
        /*0064*/ 	.word	0xffffffff


	//   ....[7]....
        /*0068*/ 	.word	0xffffffff


	//   ....[8]....
        /*006c*/ 	.word	0xffffffff


	//   ....[9]....
        /*0070*/ 	.word	0xffffffff


	//   ....[10]....
        /*0074*/ 	.word	0xffffffff


	//   ....[11]....
        /*0078*/ 	.word	0xffffffff


	//   ....[12]....
        /*007c*/ 	.word	0xffffffff


	//   ....[13]....
        /*0080*/ 	.word	0xffffffff


	//   ....[14]....
        /*0084*/ 	.word	0xffffffff


	//   ....[15]....
        /*0088*/ 	.word	0xffffffff


	//   ....[16]....
        /*008c*/ 	.word	0xffffffff


	//   ....[17]....
        /*0090*/ 	.word	0xffffffff


	//   ....[18]....
        /*0094*/ 	.word	0xffffffff


	//   ....[19]....
        /*0098*/ 	.word	0xffffffff


	//   ....[20]....
        /*009c*/ 	.word	0xffffffff


	//   ....[21]....
        /*00a0*/ 	.word	0xffffffff


	//   ....[22]....
        /*00a4*/ 	.word	0xffffffff


	//   ....[23]....
        /*00a8*/ 	.word	0xffffffff


	//   ....[24]....
        /*00ac*/ 	.word	0xffffffff


	//   ....[25]....
        /*00b0*/ 	.word	0xffffffff


	//   ....[26]....
        /*00b4*/ 	.word	0xffffffff


	//   ....[27]....
        /*00b8*/ 	.word	0xffffffff


	//   ....[28]....
        /*00bc*/ 	.word	0xffffffff


	//   ....[29]....
        /*00c0*/ 	.word	0xffffffff


	//   ....[30]....
        /*00c4*/ 	.word	0xffffffff


	//   ....[31]....
        /*00c8*/ 	.word	0xffffffff


	//   ....[32]....
        /*00cc*/ 	.word	0xffffffff


	//   ....[33]....
        /*00d0*/ 	.word	0xffffffff


	//   ....[34]....
        /*00d4*/ 	.word	0xffffffff


	//   ....[35]....
        /*00d8*/ 	.word	0xffffffff


	//   ....[36]....
        /*00dc*/ 	.word	0xffffffff


	//   ....[37]....
        /*00e0*/ 	.word	0xffffffff


	//   ....[38]....
        /*00e4*/ 	.word	0xffffffff


	//   ....[39]....
        /*00e8*/ 	.word	0xffffffff


	//   ....[40]....
        /*00ec*/ 	.word	0x0500000a


	//   ....[41]....
        /*00f0*/ 	.word	0x0500000a


	//   ....[42]....
        /*00f4*/ 	.word	0x0500000a


	//   ....[43]....
        /*00f8*/ 	.word	0x0500000a


	//   ....[44]....
        /*00fc*/ 	.word	0x0500000a


	//   ....[45]....
        /*0100*/ 	.word	0x0500000a


	//   ....[46]....
        /*0104*/ 	.word	0x0500000a


	//   ....[47]....
        /*0108*/ 	.word	0x0500000a


	//   ....[48]....
        /*010c*/ 	.word	0x0500000a


	//   ....[49]....
        /*0110*/ 	.word	0x0500000a


	//   ....[50]....
        /*0114*/ 	.word	0x0500000a


	//   ....[51]....
        /*0118*/ 	.word	0x0500000a


	//   ....[52]....
        /*011c*/ 	.word	0x0500000a


	//   ....[53]....
        /*0120*/ 	.word	0x0500000a


	//   ....[54]....
        /*0124*/ 	.word	0x0500000a


	//   ....[55]....
        /*0128*/ 	.word	0x0500000a


	//   ....[56]....
        /*012c*/ 	.word	0x0500000a


	//   ....[57]....
        /*0130*/ 	.word	0x0500000a


	//   ....[58]....
        /*0134*/ 	.word	0x0500000a


	//   ....[59]....
        /*0138*/ 	.word	0x0500000a


	//----- nvinfo : EIATTR_COOP_GROUP_INSTR_OFFSETS
	.align		4
.L_34:
        /*013c*/ 	.byte	0x04, 0x28
        /*013e*/ 	.short	(.L_36 - .L_35)


	//   ....[0]....
.L_35:
        /*0140*/ 	.word	0x00000130


	//   ....[1]....
        /*0144*/ 	.word	0x00000140


	//   ....[2]....
        /*0148*/ 	.word	0x00000160


	//   ....[3]....
        /*014c*/ 	.word	0x00000170


	//   ....[4]....
        /*0150*/ 	.word	0x00000190


	//   ....[5]....
        /*0154*/ 	.word	0x000001a0


	//   ....[6]....
        /*0158*/ 	.word	0x000001c0


	//   ....[7]....
        /*015c*/ 	.word	0x000001d0


	//   ....[8]....
        /*0160*/ 	.word	0x000001f0


	//   ....[9]....
        /*0164*/ 	.word	0x00000200


	//   ....[10]....
        /*0168*/ 	.word	0x000002c0


	//   ....[11]....
        /*016c*/ 	.word	0x000002d0


	//   ....[12]....
        /*0170*/ 	.word	0x000002f0


	//   ....[13]....
        /*0174*/ 	.word	0x00000300


	//   ....[14]....
        /*0178*/ 	.word	0x00000320


	//   ....[15]....
        /*017c*/ 	.word	0x00000330


	//   ....[16]....
        /*0180*/ 	.word	0x00000350


	//   ....[17]....
        /*0184*/ 	.word	0x00000360


	//   ....[18]....
        /*0188*/ 	.word	0x00000380


	//   ....[19]....
        /*018c*/ 	.word	0x00000390


	//   ....[20]....
        /*0190*/ 	.word	0x00000420


	//   ....[21]....
        /*0194*/ 	.word	0x00000430


	//   ....[22]....
        /*0198*/ 	.word	0x00000450


	//   ....[23]....
        /*019c*/ 	.word	0x00000460


	//   ....[24]....
        /*01a0*/ 	.word	0x00000480


	//   ....[25]....
        /*01a4*/ 	.word	0x00000490


	//   ....[26]....
        /*01a8*/ 	.word	0x000004b0


	//   ....[27]....
        /*01ac*/ 	.word	0x000004c0


	//   ....[28]....
        /*01b0*/ 	.word	0x000004e0


	//   ....[29]....
        /*01b4*/ 	.word	0x000004f0


	//   ....[30]....
        /*01b8*/ 	.word	0x000005c0


	//   ....[31]....
        /*01bc*/ 	.word	0x000005d0


	//   ....[32]....
        /*01c0*/ 	.word	0x000005f0


	//   ....[33]....
        /*01c4*/ 	.word	0x00000600


	//   ....[34]....
        /*01c8*/ 	.word	0x00000620


	//   ....[35]....
        /*01cc*/ 	.word	0x00000630


	//   ....[36]....
        /*01d0*/ 	.word	0x00000650


	//   ....[37]....
        /*01d4*/ 	.word	0x00000660


	//   ....[38]....
        /*01d8*/ 	.word	0x00000680


	//   ....[39]....
        /*01dc*/ 	.word	0x00000690


	//   ....[40]....
        /*01e0*/ 	.word	0x00000770


	//   ....[41]....
        /*01e4*/ 	.word	0x000007c0


	//   ....[42]....
        /*01e8*/ 	.word	0x00000830


	//   ....[43]....
        /*01ec*/ 	.word	0x00000880


	//   ....[44]....
        /*01f0*/ 	.word	0x000008f0


	//   ....[45]....
        /*01f4*/ 	.word	0x00000940


	//   ....[46]....
        /*01f8*/ 	.word	0x000009b0


	//   ....[47]....
        /*01fc*/ 	.word	0x00000a00


	//   ....[48]....
        /*0200*/ 	.word	0x00000a70


	//   ....[49]....
        /*0204*/ 	.word	0x00000ac0


	//   ....[50]....
        /*0208*/ 	.word	0x00000b50


	//   ....[51]....
        /*020c*/ 	.word	0x00000be0


	//   ....[52]....
        /*0210*/ 	.word	0x00000c50


	//   ....[53]....
        /*0214*/ 	.word	0x00000ca0


	//   ....[54]....
        /*0218*/ 	.word	0x00000d10


	//   ....[55]....
        /*021c*/ 	.word	0x00000d60


	//   ....[56]....
        /*0220*/ 	.word	0x00000dd0


	//   ....[57]....
        /*0224*/ 	.word	0x00000e20


	//   ....[58]....
        /*0228*/ 	.word	0x00000e90


	//   ....[59]....
        /*022c*/ 	.word	0x00000ee0


	//----- nvinfo : EIATTR_VRC_CTA_INIT_COUNT
	.align		4
.L_36:
        /*0230*/ 	.byte	0x02, 0x4a
	.zero		1
	.zero		1


	//----- nvinfo : EIATTR_EXIT_INSTR_OFFSETS
	.align		4
        /*0234*/ 	.byte	0x04, 0x1c
        /*0236*/ 	.short	(.L_38 - .L_37)


	//   ....[0]....
.L_37:
        /*0238*/ 	.word	0x00000560


	//   ....[1]....
        /*023c*/ 	.word	0x000006a0


	//   ....[2]....
        /*0240*/ 	.word	0x00000710


	//----- nvinfo : EIATTR_CRS_STACK_SIZE
	.align		4
.L_38:
        /*0244*/ 	.byte	0x04, 0x1e
        /*0246*/ 	.short	(.L_40 - .L_39)
.L_39:
        /*0248*/ 	.word	0x00000000


	//----- nvinfo : EIATTR_CBANK_PARAM_SIZE
	.align		4
.L_40:
        /*024c*/ 	.byte	0x03, 0x19
        /*024e*/ 	.short	0x0014


	//----- nvinfo : EIATTR_PARAM_CBANK
	.align		4
        /*0250*/ 	.byte	0x04, 0x0a
        /*0252*/ 	.short	(.L_42 - .L_41)
	.align		4
.L_41:
        /*0254*/ 	.word	index@(.nv.constant0._Z16reduction_kernelPdS_i)
        /*0258*/ 	.short	0x0380
        /*025a*/ 	.short	0x0014


	//----- nvinfo : EIATTR_SW_WAR
	.align		4
.L_42:
        /*025c*/ 	.byte	0x04, 0x36
        /*025e*/ 	.short	(.L_44 - .L_43)
.L_43:
        /*0260*/ 	.word	0x00000008
.L_44:


//--------------------- .nv.info._Z18monte_carlo_kerneldddddiciPdy --------------------------
	.section	.nv.info._Z18monte_carlo_kerneldddddiciPdy,"",@"SHT_CUDA_INFO"
	.sectionflags	@""
	.align	4


	//----- nvinfo : EIATTR_CUDA_API_VERSION
	.align		4
        /*0000*/ 	.byte	0x04, 0x37
        /*0002*/ 	.short	(.L_46 - .L_45)
.L_45:
        /*0004*/ 	.word	0x00000082


	//----- nvinfo : EIATTR_KPARAM_INFO
	.align		4
.L_46:
        /*0008*/ 	.byte	0x04, 0x17
        /*000a*/ 	.short	(.L_48 - .L_47)
.L_47:
        /*000c*/ 	.word	0x00000000
        /*0010*/ 	.short	0x0009
        /*0012*/ 	.short	0x0040
        /*0014*/ 	.byte	0x00, 0xf0, 0x21, 0x00


	//----- nvinfo : EIATTR_KPARAM_INFO
	.align		4
.L_48:
        /*0018*/ 	.byte	0x04, 0x17
        /*001a*/ 	.short	(.L_50 - .L_49)
.L_49:
        /*001c*/ 	.word	0x00000000
        /*0020*/ 	.short	0x0008
        /*0022*/ 	.short	0x0038
        /*0024*/ 	.byte	0x00, 0xf5, 0x21, 0x00


	//----- nvinfo : EIATTR_KPARAM_INFO
	.align		4
.L_50:
        /*0028*/ 	.byte	0x04, 0x17
        /*002a*/ 	.short	(.L_52 - .L_51)
.L_51:
        /*002c*/ 	.word	0x00000000
        /*0030*/ 	.short	0x0007
        /*0032*/ 	.short	0x0030
        /*0034*/ 	.byte	0x00, 0xf0, 0x11, 0x00


	//----- nvinfo : EIATTR_KPARAM_INFO
	.align		4
.L_52:
        /*0038*/ 	.byte	0x04, 0x17
        /*003a*/ 	.short	(.L_54 - .L_53)
.L_53:
        /*003c*/ 	.word	0x00000000
        /*0040*/ 	.short	0x0006
        /*0042*/ 	.short	0x002c
        /*0044*/ 	.byte	0x00, 0xf0, 0x05, 0x00


	//----- nvinfo : EIATTR_KPARAM_INFO
	.align		4
.L_54:
        /*0048*/ 	.byte	0x04, 0x17
        /*004a*/ 	.short	(.L_56 - .L_55)
.L_55:
        /*004c*/ 	.word	0x00000000
        /*0050*/ 	.short	0x0005
        /*0052*/ 	.short	0x0028
        /*0054*/ 	.byte	0x00, 0xf0, 0x11, 0x00


	//----- nvinfo : EIATTR_KPARAM_INFO
	.align		4
.L_56:
        /*0058*/ 	.byte	0x04, 0x17
        /*005a*/ 	.short	(.L_58 - .L_57)
.L_57:
        /*005c*/ 	.word	0x00000000
        /*0060*/ 	.short	0x0004
        /*0062*/ 	.short	0x0020
        /*0064*/ 	.byte	0x00, 0xf0, 0x21, 0x00


	//----- nvinfo : EIATTR_KPARAM_INFO
	.align		4
.L_58:
        /*0068*/ 	.byte	0x04, 0x17
        /*006a*/ 	.short	(.L_60 - .L_59)
.L_59:
        /*006c*/ 	.word	0x00000000
        /*0070*/ 	.short	0x0003
        /*0072*/ 	.short	0x0018
        /*0074*/ 	.byte	0x00, 0xf0, 0x21, 0x00


	//----- nvinfo : EIATTR_KPARAM_INFO
	.align		4
.L_60:
        /*0078*/ 	.byte	0x04, 0x17
        /*007a*/ 	.short	(.L_62 - .L_61)
.L_61:
        /*007c*/ 	.word	0x00000000
        /*0080*/ 	.short	0x0002
        /*0082*/ 	.short	0x0010
        /*0084*/ 	.byte	0x00, 0xf0, 0x21, 0x00


	//----- nvinfo : EIATTR_KPARAM_INFO
	.align		4
.L_62:
        /*0088*/ 	.byte	0x04, 0x17
        /*008a*/ 	.short	(.L_64 - .L_63)
.L_63:
        /*008c*/ 	.word	0x00000000
        /*0090*/ 	.short	0x0001
        /*0092*/ 	.short	0x0008
        /*0094*/ 	.byte	0x00, 0xf0, 0x21, 0x00


	//----- nvinfo : EIATTR_KPARAM_INFO
	.align		4
.L_64:
        /*0098*/ 	.byte	0x04, 0x17
        /*009a*/ 	.short	(.L_66 - .L_65)
.L_65:
        /*009c*/ 	.word	0x00000000
        /*00a0*/ 	.short	0x0000
        /*00a2*/ 	.short	0x0000
        /*00a4*/ 	.byte	0x00, 0xf0, 0x21, 0x00


	//----- nvinfo : EIATTR_SPARSE_MMA_MASK
	.align		4
.L_66:
        /*00a8*/ 	.byte	0x03, 0x50
        /*00aa*/ 	.short	0x0000


	//----- nvinfo : EIATTR_MAXREG_COUNT
	.align		4
        /*00ac*/ 	.byte	0x03, 0x1b
        /*00ae*/ 	.short	0x00ff


	//----- nvinfo : EIATTR_MERCURY_ISA_VERSION
	.align		4
        /*00b0*/ 	.byte	0x03, 0x5f
        /*00b2*/ 	.short	0x0101


	//----- nvinfo : EIATTR_VRC_CTA_INIT_COUNT
	.align		4
        /*00b4*/ 	.byte	0x02, 0x4a
	.zero		1
	.zero		1


	//----- nvinfo : EIATTR_EXIT_INSTR_OFFSETS
	.align		4
        /*00b8*/ 	.byte	0x04, 0x1c
        /*00ba*/ 	.short	(.L_68 - .L_67)


	//   ....[0]....
.L_67:
        /*00bc*/ 	.word	0x00000080


	//   ....[1]....
        /*00c0*/ 	.word	0x00003ea0


	//----- nvinfo : EIATTR_CRS_STACK_SIZE
	.align		4
.L_68:
        /*00c4*/ 	.byte	0x04, 0x1e
        /*00c6*/ 	.short	(.L_70 - .L_69)
.L_69:
        /*00c8*/ 	.word	0x00000000


	//----- nvinfo : EIATTR_CBANK_PARAM_SIZE
	.align		4
.L_70:
        /*00cc*/ 	.byte	0x03, 0x19
        /*00ce*/ 	.short	0x0048


	//----- nvinfo : EIATTR_PARAM_CBANK
	.align		4
        /*00d0*/ 	.byte	0x04, 0x0a
        /*00d2*/ 	.short	(.L_72 - .L_71)
	.align		4
.L_71:
        /*00d4*/ 	.word	index@(.nv.constant0._Z18monte_carlo_kerneldddddiciPdy)
        /*00d8*/ 	.short	0x0380
        /*00da*/ 	.short	0x0048


	//----- nvinfo : EIATTR_SW_WAR
	.align		4
.L_72:
        /*00dc*/ 	.byte	0x04, 0x36
        /*00de*/ 	.short	(.L_74 - .L_73)
.L_73:
        /*00e0*/ 	.word	0x00000008
.L_74:


//--------------------- .nv.callgraph             --------------------------
	.section	.nv.callgraph,"",@"SHT_CUDA_CALLGRAPH"
	.align	4
	.sectionentsize	8
	.align		4
        /*0000*/ 	.word	0x00000000
	.align		4
        /*0004*/ 	.word	0xffffffff
	.align		4
        /*0008*/ 	.word	0x00000000
	.align		4
        /*000c*/ 	.word	0xfffffffe
	.align		4
        /*0010*/ 	.word	0x00000000
	.align		4
        /*0014*/ 	.word	0xfffffffd
	.align		4
        /*0018*/ 	.word	0x00000000
	.align		4
        /*001c*/ 	.word	0xfffffffc


//--------------------- .nv.constant4             --------------------------
	.section	.nv.constant4,"a",@progbits
	.align	8
	.align		8
.nv.constant4:
        /*0000*/ 	.dword	precalc_xorwow_matrix
	.align		8
        /*0008*/ 	.dword	precalc_xorwow_offset_matrix
	.align		8
        /*0010*/ 	.dword	mrg32k3aM1
	.align		8
        /*0018*/ 	.dword	mrg32k3aM2
	.align		8
        /*0020*/ 	.dword	mrg32k3aM1SubSeq
	.align		8
        /*0028*/ 	.dword	mrg32k3aM2SubSeq
	.align		8
        /*0030*/ 	.dword	mrg32k3aM1Seq
	.align		8
        /*0038*/ 	.dword	mrg32k3aM2Seq


//--------------------- .nv.constant3             --------------------------
	.section	.nv.constant3,"a",@progbits
	.align	8
.nv.constant3:
	.type		__cr_lgamma_table,@object
	.size		__cr_lgamma_table,(.L_8 - __cr_lgamma_table)
__cr_lgamma_table:
        /*0000*/ 	.byte	0x00, 0x00, 0x00, 0x00, 0x00, 0x00, 0x00, 0x00, 0x00, 0x00, 0x00, 0x00, 0x00, 0x00, 0x00, 0x00
        /*0010*/ 	.byte	0xef, 0x39, 0xfa, 0xfe, 0x42, 0x2e, 0xe6, 0x3f, 0x02, 0x20, 0x2a, 0xfa, 0x0b, 0xab, 0xfc, 0x3f
        /*0020*/ 	.byte	0xf9, 0x2c, 0x92, 0x7c, 0xa7, 0x6c, 0x09, 0x40, 0xc9, 0x79, 0x44, 0x3c, 0x64, 0x26, 0x13, 0x40
        /*0030*/ 	.byte	0xca, 0x01, 0xcf, 0x3a, 0x27, 0x51, 0x1a, 0x40, 0x30, 0xcc, 0x2d, 0xf3, 0xe1, 0x0c, 0x21, 0x40
        /*0040*/ 	.byte	0x0d, 0xb7, 0xfc, 0x82, 0x8e, 0x35, 0x25, 0x40
.L_8:


//--------------------- .text._Z16reduction_kernelPdS_i --------------------------
	.section	.text._Z16reduction_kernelPdS_i,"ax",@progbits
	.align	128
        .global         _Z16reduction_kernelPdS_i
        .type           _Z16reduction_kernelPdS_i,@function
        .size           _Z16reduction_kernelPdS_i,(.L_x_63 - _Z16reduction_kernelPdS_i)
        .other          _Z16reduction_kernelPdS_i,@"STO_CUDA_ENTRY STV_DEFAULT"
_Z16reduction_kernelPdS_i:
.text._Z16reduction_kernelPdS_i:
[----:B------:R-:W-:Y:S01]  /*0000*/  LDC R1, c[0x0][0x37c] ;  /* 0x0000df00ff017b82 */ /* 0x000fe20000000800 */
[----:B------:R-:W0:Y:S01]  /*0010*/  S2R R9, SR_TID.X ;  /* 0x0000000000097919 */ /* 0x000e220000002100 */
[----:B------:R-:W0:Y:S01]  /*0020*/  LDCU UR8, c[0x0][0x360] ;  /* 0x00006c00ff0877ac */ /* 0x000e220008000800 */
[----:B------:R-:W-:Y:S01]  /*0030*/  CS2R R2, SRZ ;  /* 0x0000000000027805 */ /* 0x000fe2000001ff00 */
[----:B------:R-:W0:Y:S01]  /*0040*/  S2R R8, SR_CTAID.X ;  /* 0x0000000000087919 */ /* 0x000e220000002500 */
[----:B------:R-:W1:Y:S01]  /*0050*/  LDCU UR4, c[0x0][0x390] ;  /* 0x00007200ff0477ac */ /* 0x000e620008000800 */
[----:B------:R-:W2:Y:S01]  /*0060*/  LDCU.64 UR6, c[0x0][0x358] ;  /* 0x00006b00ff0677ac */ /* 0x000ea20008000a00 */
[----:B0-----:R-:W-:-:S05]  /*0070*/  IMAD R7, R8, UR8, R9 ;  /* 0x0000000808077c24 */ /* 0x001fca000f8e0209 */
[----:B-1----:R-:W-:-:S13]  /*0080*/  ISETP.GE.AND P0, PT, R7, UR4, PT ;  /* 0x0000000407007c0c */ /* 0x002fda000bf06270 */
[----:B------:R-:W0:Y:S02]  /*0090*/  @!P0 LDC.64 R4, c[0x0][0x380] ;  /* 0x0000e000ff048b82 */ /* 0x000e240000000a00 */
[----:B0-----:R-:W-:-:S05]  /*00a0*/  @!P0 IMAD.WIDE R4, R7, 0x8, R4 ;  /* 0x0000000807048825 */ /* 0x001fca00078e0204 */
[----:B--2---:R0:W2:Y:S01]  /*00b0*/  @!P0 LDG.E.64 R2, desc[UR6][R4.64] ;  /* 0x0000000604028981 */ /* 0x0040a2000c1e1b00 */
[----:B------:R-:W1:Y:S01]  /*00c0*/  S2UR UR5, SR_CgaCtaId ;  /* 0x00000000000579c3 */ /* 0x000e620000008800 */
[----:B------:R-:W-:Y:S01]  /*00d0*/  UMOV UR4, 0x400 ;  /* 0x0000040000047882 */ /* 0x000fe20000000000 */
[----:B------:R-:W-:Y:S01]  /*00e0*/  BSSY B0, `(.L_x_0) ;  /* 0x000002f000007945 */ /* 0x000fe20003800000 */
[----:B0-----:R-:W-:Y:S01]  /*00f0*/  LOP3.LUT P0, R5, R9, 0x1f, RZ, 0xc0, !PT ;  /* 0x0000001f09057812 */ /* 0x001fe2000780c0ff */
[----:B-1----:R-:W-:-:S06]  /*0100*/  ULEA UR4, UR5, UR4, 0x18 ;  /* 0x0000000405047291 */ /* 0x002fcc000f8ec0ff */
[----:B------:R-:W-:Y:S02]  /*0110*/  LEA.HI R4, R9, UR4, RZ, 0x1e ;  /* 0x0000000409047c11 */ /* 0x000fe4000f8ff0ff */
[----:B------:R-:W-:Y:S01]  /*0120*/  LEA R0, R5, UR4, 0x3 ;  /* 0x0000000405007c11 */ /* 0x000fe2000f8e18ff */
[----:B--2---:R-:W-:Y:S04]  /*0130*/  SHFL.DOWN PT, R7, R3, 0x10, 0x1f ;  /* 0x0a001f0003077f89 */ /* 0x004fe800000e0000 */
[----:B------:R-:W0:Y:S02]  /*0140*/  SHFL.DOWN PT, R6, R2, 0x10, 0x1f ;  /* 0x0a001f0002067f89 */ /* 0x000e2400000e0000 */
[----:B0-----:R-:W-:-:S07]  /*0150*/  DADD R6, R6, R2 ;  /* 0x0000000006067229 */ /* 0x001fce0000000002 */
[----:B------:R-:W-:Y:S04]  /*0160*/  SHFL.DOWN PT, R11, R7, 0x8, 0x1f ;  /* 0x09001f00070b7f89 */ /* 0x000fe800000e0000 */
        /* <DEDUP_REMOVED lines=11> */
[----:B------:R0:W-:Y:S01]  /*0220*/  @!P0 STS.64 [R4], R6 ;  /* 0x0000000604008388 */ /* 0x0001e20000000a00 */
[----:B------:R-:W-:Y:S01]  /*0230*/  BAR.SYNC.DEFER_BLOCKING 0x0 ;  /* 0x0000000000007b1d */ /* 0x000fe20000010000 */
[----:B------:R-:W-:-:S13]  /*0240*/  ISETP.GT.U32.AND P0, PT, R9, 0x1f, PT ;  /* 0x0000001f0900780c */ /* 0x000fda0003f04070 */
[----:B0-----:R-:W-:Y:S05]  /*0250*/  @P0 BRA `(.L_x_1) ;  /* 0x00000000005c0947 */ /* 0x001fea0003800000 */
[----:B------:R-:W-:Y:S01]  /*0260*/  USHF.R.U32.HI UR4, URZ, 0x5, UR8 ;  /* 0x00000005ff047899 */ /* 0x000fe20008011608 */
[----:B------:R-:W-:-:S05]  /*0270*/  CS2R R6, SRZ ;  /* 0x0000000000067805 */ /* 0x000fca000001ff00 */
[----:B------:R-:W-:Y:S01]  /*0280*/  ISETP.GE.U32.AND P1, PT, R5, UR4, PT ;  /* 0x0000000405007c0c */ /* 0x000fe2000bf26070 */
[----:B------:R-:W-:-:S12]  /*0290*/  UMOV UR4, 0xffffffff ;  /* 0xffffffff00047882 */ /* 0x000fd80000000000 */
[----:B------:R0:W1:Y:S01]  /*02a0*/  @!P1 LDS.64 R6, [R0] ;  /* 0x0000000000069984 */ /* 0x0000620000000a00 */
[----:B------:R-:W-:Y:S05]  /*02b0*/  BRA.DIV UR4, `(.L_x_2) ;  /* 0x0000000604187947 */ /* 0x000fea000b800000 */
[----:B-1----:R-:W-:Y:S04]  /*02c0*/  SHFL.DOWN PT, R17, R7, 0x10, 0x1f ;  /* 0x0a001f0007117f89 */ /* 0x002fe800000e0000 */
[----:B------:R-:W1:Y:S02]  /*02d0*/  SHFL.DOWN PT, R16, R6, 0x10, 0x1f ;  /* 0x0a001f0006107f89 */ /* 0x000e6400000e0000 */
[----:B-1----:R-:W-:-:S07]  /*02e0*/  DADD R16, R16, R6 ;  /* 0x0000000010107229 */ /* 0x002fce0000000006 */
[----:B------:R-:W-:Y:S04]  /*02f0*/  SHFL.DOWN PT, R19, R17, 0x8, 0x1f ;  /* 0x09001f0011137f89 */ /* 0x000fe800000e0000 */
        /* <DEDUP_REMOVED lines=8> */
[----:B------:R1:W2:Y:S04]  /*0380*/  SHFL.DOWN PT, R15, R7, 0x1, 0x1f ;  /* 0x08201f00070f7f89 */ /* 0x0002a800000e0000 */
[----:B------:R1:W3:Y:S02]  /*0390*/  SHFL.DOWN PT, R14, R6, 0x1, 0x1f ;  /* 0x08201f00060e7f89 */ /* 0x0002e400000e0000 */
.L_x_14:
[----:B---3--:R-:W-:Y:S02]  /*03a0*/  IMAD.MOV.U32 R10, RZ, RZ, R14 ;  /* 0x000000ffff0a7224 */ /* 0x008fe400078e000e */
[----:B--2---:R-:W-:-:S06]  /*03b0*/  IMAD.MOV.U32 R11, RZ, RZ, R15 ;  /* 0x000000ffff0b7224 */ /* 0x004fcc00078e000f */
[----:B-1----:R-:W-:-:S11]  /*03c0*/  DADD R6, R6, R10 ;  /* 0x0000000006067229 */ /* 0x002fd6000000000a */
.L_x_1:
[----:B------:R-:W-:Y:S05]  /*03d0*/  BSYNC B0 ;  /* 0x0000000000007941 */ /* 0x000fea0003800000 */
.L_x_0:
[----:B------:R-:W-:Y:S01]  /*03e0*/  UMOV UR4, 0xffffffff ;  /* 0xffffffff00047882 */ /* 0x000fe20000000000 */
[----:B------:R-:W-:Y:S01]  /*03f0*/  DMUL R2, R2, R2 ;  /* 0x0000000202027228 */ /* 0x000fe20000000000 */
[----:B------:R-:W-:Y:S01]  /*0400*/  ISETP.NE.AND P1, PT, R5, RZ, PT ;  /* 0x000000ff0500720c */ /* 0x000fe20003f25270 */
[----:B------:R-:W-:-:S12]  /*0410*/  BRA.DIV UR4, `(.L_x_3) ;  /* 0x0000000604b47947 */ /* 0x000fd8000b800000 */
        /* <DEDUP_REMOVED lines=14> */
.L_x_26:
[----:B---3--:R-:W-:Y:S01]  /*0500*/  MOV R10, R14 ;  /* 0x0000000e000a7202 */ /* 0x008fe20000000f00 */
[----:B--2---:R-:W-:Y:S01]  /*0510*/  IMAD.MOV.U32 R11, RZ, RZ, R15 ;  /* 0x000000ffff0b7224 */ /* 0x004fe200078e000f */
[----:B------:R-:W-:Y:S05]  /*0520*/  WARPSYNC.ALL ;  /* 0x0000000000007948 */ /* 0x000fea0003800000 */
[----:B------:R-:W-:-:S07]  /*0530*/  DADD R10, R2, R10 ;  /* 0x00000000020a7229 */ /* 0x000fce000000000a */
[----:B------:R2:W-:Y:S01]  /*0540*/  @!P1 STS.64 [R4], R10 ;  /* 0x0000000a04009388 */ /* 0x0005e20000000a00 */
[----:B------:R-:W-:Y:S06]  /*0550*/  BAR.SYNC.DEFER_BLOCKING 0x0 ;  /* 0x0000000000007b1d */ /* 0x000fec0000010000 */
[----:B------:R-:W-:Y:S05]  /*0560*/  @P0 EXIT ;  /* 0x000000000000094d */ /* 0x000fea0003800000 */
[----:B------:R-:W-:Y:S01]  /*0570*/  USHF.R.U32.HI UR4, URZ, 0x5, UR8 ;  /* 0x00000005ff047899 */ /* 0x000fe20008011608 */
[----:B-1----:R-:W-:-:S05]  /*0580*/  CS2R R2, SRZ ;  /* 0x0000000000027805 */ /* 0x002fca000001ff00 */
[----:B------:R-:W-:-:S13]  /*0590*/  ISETP.GE.U32.AND P0, PT, R5, UR4, PT ;  /* 0x0000000405007c0c */ /* 0x000fda000bf06070 */
[----:B------:R-:W1:Y:S01]  /*05a0*/  @!P0 LDS.64 R2, [R0] ;  /* 0x0000000000028984 */ /* 0x000e620000000a00 */
[----:B------:R-:W-:-:S03]  /*05b0*/  ISETP.NE.AND P0, PT, R9, RZ, PT ;  /* 0x000000ff0900720c */ /* 0x000fc60003f05270 */
[----:B-1----:R-:W-:Y:S04]  /*05c0*/  SHFL.DOWN PT, R5, R3, 0x10, 0x1f ;  /* 0x0a001f0003057f89 */ /* 0x002fe800000e0000 */
[----:B--2---:R-:W1:Y:S02]  /*05d0*/  SHFL.DOWN PT, R4, R2, 0x10, 0x1f ;  /* 0x0a001f0002047f89 */ /* 0x004e6400000e0000 */
        /* <DEDUP_REMOVED lines=11> */
[----:B------:R1:W3:Y:S01]  /*0690*/  SHFL.DOWN PT, R2, R14, 0x1, 0x1f ;  /* 0x08201f000e027f89 */ /* 0x0002e200000e0000 */
[----:B------:R-:W-:Y:S05]  /*06a0*/  @P0 EXIT ;  /* 0x000000000000094d */ /* 0x000fea0003800000 */
[----:B------:R-:W4:Y:S01]  /*06b0*/  LDC.64 R4, c[0x0][0x388] ;  /* 0x0000e200ff047b82 */ /* 0x000f220000000a00 */
[----:B------:R-:W-:Y:S01]  /*06c0*/  IMAD.SHL.U32 R9, R8, 0x2, RZ ;  /* 0x0000000208097824 */ /* 0x000fe200078e00ff */
[----:B-123--:R-:W-:-:S03]  /*06d0*/  DADD R14, R14, R2 ;  /* 0x000000000e0e7229 */ /* 0x00efc60000000002 */
[----:B----4-:R-:W-:-:S05]  /*06e0*/  IMAD.WIDE.U32 R2, R9, 0x8, R4 ;  /* 0x0000000809027825 */ /* 0x010fca00078e0004 */
[----:B------:R-:W-:Y:S04]  /*06f0*/  STG.E.64 desc[UR6][R2.64], R6 ;  /* 0x0000000602007986 */ /* 0x000fe8000c101b06 */
[----:B------:R-:W-:Y:S01]  /*0700*/  STG.E.64 desc[UR6][R2.64+0x8], R14 ;  /* 0x0000080e02007986 */ /* 0x000fe2000c101b06 */
[----:B------:R-:W-:Y:S05]  /*0710*/  EXIT ;  /* 0x000000000000794d */ /* 0x000fea0003800000 */
.L_x_2:
[----:B-1----:R-:W-:Y:S01]  /*0720*/  MOV R13, R7 ;  /* 0x00000007000d7202 */ /* 0x002fe20000000f00 */
[----:B------:R-:W-:Y:S01]  /*0730*/  IMAD.MOV.U32 R12, RZ, RZ, 0x10 ;  /* 0x00000010ff0c7424 */ /* 0x000fe200078e00ff */
[----:B------:R-:W-:Y:S01]  /*0740*/  MOV R10, 0xffffffff ;  /* 0xffffffff000a7802 */ /* 0x000fe20000000f00 */
[----:B------:R-:W-:-:S07]  /*0750*/  IMAD.MOV.U32 R11, RZ, RZ, 0x1f ;  /* 0x0000001fff0b7424 */ /* 0x000fce00078e00ff */
[----:B0-----:R-:W-:Y:S05]  /*0760*/  WARPSYNC.COLLECTIVE R10, `(.L_x_4) ;  /* 0x000000000a087348 */ /* 0x001fea0003c00000 */
[----:B------:R1:W2:Y:S02]  /*0770*/  SHFL.DOWN P2, R14, R13, R12, R11 ;  /* 0x0800000c0d0e7389 */ /* 0x0002a4000004000b */
[----:B012---:R-:W-:Y:S05]  /*0780*/  ENDCOLLECTIVE ;  /* 0x000000000000791b */ /* 0x007fea0003800000 */
.L_x_4:
[----:B------:R-:W-:Y:S02]  /*0790*/  IMAD.MOV.U32 R13, RZ, RZ, R6 ;  /* 0x000000ffff0d7224 */ /* 0x000fe400078e0006 */
[----:B------:R-:W-:-:S07]  /*07a0*/  IMAD.MOV.U32 R17, RZ, RZ, R14 ;  /* 0x000000ffff117224 */ /* 0x000fce00078e000e */
[----:B------:R-:W-:Y:S05]  /*07b0*/  WARPSYNC.COLLECTIVE R10, `(.L_x_5) ;  /* 0x000000000a087348 */ /* 0x000fea0003c00000 */
[----:B------:R0:W1:Y:S02]  /*07c0*/  SHFL.DOWN P2, R14, R13, R12, R11 ;  /* 0x0800000c0d0e7389 */ /* 0x000064000004000b */
[----:B01----:R-:W-:Y:S05]  /*07d0*/  ENDCOLLECTIVE ;  /* 0x000000000000791b */ /* 0x003fea0003800000 */
.L_x_5:
[----:B------:R-:W-:Y:S01]  /*07e0*/  IMAD.MOV.U32 R12, RZ, RZ, 0x8 ;  /* 0x00000008ff0c7424 */ /* 0x000fe200078e00ff */
[----:B------:R-:W-:-:S06]  /*07f0*/  MOV R16, R14 ;  /* 0x0000000e00107202 */ /* 0x000fcc0000000f00 */
[----:B------:R-:W-:-:S10]  /*0800*/  DADD R16, R16, R6 ;  /* 0x0000000010107229 */ /* 0x000fd40000000006 */
[----:B------:R-:W-:-:S07]  /*0810*/  IMAD.MOV.U32 R13, RZ, RZ, R17 ;  /* 0x000000ffff0d7224 */ /* 0x000fce00078e0011 */
[----:B------:R-:W-:Y:S05]  /*0820*/  WARPSYNC.COLLECTIVE R10, `(.L_x_6) ;  /* 0x000000000a087348 */ /* 0x000fea0003c00000 */
[----:B------:R0:W1:Y:S02]  /*0830*/  SHFL.DOWN P2, R14, R13, R12, R11 ;  /* 0x0800000c0d0e7389 */ /* 0x000064000004000b */
[----:B01----:R-:W-:Y:S05]  /*0840*/  ENDCOLLECTIVE ;  /* 0x000000000000791b */ /* 0x003fea0003800000 */
.L_x_6:
[----:B------:R-:W-:Y:S01]  /*0850*/  IMAD.MOV.U32 R13, RZ, RZ, R16 ;  /* 0x000000ffff0d7224 */ /* 0x000fe200078e0010 */
[----:B------:R-:W-:-:S07]  /*0860*/  MOV R19, R14 ;  /* 0x0000000e00137202 */ /* 0x000fce0000000f00 */
[----:B------:R-:W-:Y:S05]  /*0870*/  WARPSYNC.COLLECTIVE R10, `(.L_x_7) ;  /* 0x000000000a087348 */ /* 0x000fea0003c00000 */
[----:B------:R0:W1:Y:S02]  /*0880*/  SHFL.DOWN P2, R14, R13, R12, R11 ;  /* 0x0800000c0d0e7389 */ /* 0x000064000004000b */
[----:B01----:R-:W-:Y:S05]  /*0890*/  ENDCOLLECTIVE ;  /* 0x000000000000791b */ /* 0x003fea0003800000 */
.L_x_7:
[----:B------:R-:W-:Y:S02]  /*08a0*/  IMAD.MOV.U32 R12, RZ, RZ, 0x4 ;  /* 0x00000004ff0c7424 */ /* 0x000fe400078e00ff */
[----:B------:R-:W-:-:S06]  /*08b0*/  IMAD.MOV.U32 R18, RZ, RZ, R14 ;  /* 0x000000ffff127224 */ /* 0x000fcc00078e000e */
[----:B------:R-:W-:-:S10]  /*08c0*/  DADD R18, R16, R18 ;  /* 0x0000000010127229 */ /* 0x000fd40000000012 */
[----:B------:R-:W-:-:S07]  /*08d0*/  MOV R13, R19 ;  /* 0x00000013000d7202 */ /* 0x000fce0000000f00 */
[----:B------:R-:W-:Y:S05]  /*08e0*/  WARPSYNC.COLLECTIVE R10, `(.L_x_8) ;  /* 0x000000000a087348 */ /* 0x000fea0003c00000 */
[----:B------:R0:W1:Y:S02]  /*08f0*/  SHFL.DOWN P2, R14, R13, R12, R11 ;  /* 0x0800000c0d0e7389 */ /* 0x000064000004000b */
[----:B01----:R-:W-:Y:S05]  /*0900*/  ENDCOLLECTIVE ;  /* 0x000000000000791b */ /* 0x003fea0003800000 */
.L_x_8:
[----:B------:R-:W-:Y:S01]  /*0910*/  IMAD.MOV.U32 R13, RZ, RZ, R18 ;  /* 0x000000ffff0d7224 */ /* 0x000fe200078e0012 */
[----:B------:R-:W-:-:S07]  /*0920*/  MOV R21, R14 ;  /* 0x0000000e00157202 */ /* 0x000fce0000000f00 */
[----:B------:R-:W-:Y:S05]  /*0930*/  WARPSYNC.COLLECTIVE R10, `(.L_x_9) ;  /* 0x000000000a087348 */ /* 0x000fea0003c00000 */
[----:B------:R0:W1:Y:S02]  /*0940*/  SHFL.DOWN P2, R14, R13, R12, R11 ;  /* 0x0800000c0d0e7389 */ /* 0x000064000004000b */
[----:B01----:R-:W-:Y:S05]  /*0950*/  ENDCOLLECTIVE ;  /* 0x000000000000791b */ /* 0x003fea0003800000 */
.L_x_9:
[----:B------:R-:W-:Y:S02]  /*0960*/  MOV R12, 0x2 ;  /* 0x00000002000c7802 */ /* 0x000fe40000000f00 */
[----:B------:R-:W-:-:S06]  /*0970*/  MOV R20, R14 ;  /* 0x0000000e00147202 */ /* 0x000fcc0000000f00 */
[----:B------:R-:W-:-:S10]  /*0980*/  DADD R20, R18, R20 ;  /* 0x0000000012147229 */ /* 0x000fd40000000014 */
[----:B------:R-:W-:-:S07]  /*0990*/  IMAD.MOV.U32 R13, RZ, RZ, R21 ;  /* 0x000000ffff0d7224 */ /* 0x000fce00078e0015 */
[----:B------:R-:W-:Y:S05]  /*09a0*/  WARPSYNC.COLLECTIVE R10, `(.L_x_10) ;  /* 0x000000000a087348 */ /* 0x000fea0003c00000 */
[----:B------:R0:W1:Y:S02]  /*09b0*/  SHFL.DOWN P2, R14, R13, R12, R11 ;  /* 0x0800000c0d0e7389 */ /* 0x000064000004000b */
[----:B01----:R-:W-:Y:S05]  /*09c0*/  ENDCOLLECTIVE ;  /* 0x000000000000791b */ /* 0x003fea0003800000 */
.L_x_10:
[----:B------:R-:W-:Y:S01]  /*09d0*/  MOV R13, R20 ;  /* 0x00000014000d7202 */ /* 0x000fe20000000f00 */
[----:B------:R-:W-:-:S07]  /*09e0*/  IMAD.MOV.U32 R7, RZ, RZ, R14 ;  /* 0x000000ffff077224 */ /* 0x000fce00078e000e */
[----:B------:R-:W-:Y:S05]  /*09f0*/  WARPSYNC.COLLECTIVE R10, `(.L_x_11) ;  /* 0x000000000a087348 */ /* 0x000fea0003c00000 */
[----:B------:R0:W1:Y:S02]  /*0a00*/  SHFL.DOWN P2, R14, R13, R12, R11 ;  /* 0x0800000c0d0e7389 */ /* 0x000064000004000b */
[----:B01----:R-:W-:Y:S05]  /*0a10*/  ENDCOLLECTIVE ;  /* 0x000000000000791b */ /* 0x003fea0003800000 */
.L_x_11:
[----:B------:R-:W-:Y:S02]  /*0a20*/  IMAD.MOV.U32 R12, RZ, RZ, 0x1 ;  /* 0x00000001ff0c7424 */ /* 0x000fe400078e00ff */
[----:B------:R-:W-:-:S06]  /*0a30*/  IMAD.MOV.U32 R6, RZ, RZ, R14 ;  /* 0x000000ffff067224 */ /* 0x000fcc00078e000e */
[----:B------:R-:W-:-:S10]  /*0a40*/  DADD R6, R20, R6 ;  /* 0x0000000014067229 */ /* 0x000fd40000000006 */
[----:B------:R-:W-:-:S07]  /*0a50*/  MOV R13, R7 ;  /* 0x00000007000d7202 */ /* 0x000fce0000000f00 */
[----:B------:R-:W-:Y:S05]  /*0a60*/  WARPSYNC.COLLECTIVE R10, `(.L_x_12) ;  /* 0x000000000a087348 */ /* 0x000fea0003c00000 */
[----:B------:R0:W1:Y:S02]  /*0a70*/  SHFL.DOWN P2, R14, R13, R12, R11 ;  /* 0x0800000c0d0e7389 */ /* 0x000064000004000b */
[----:B01----:R-:W-:Y:S05]  /*0a80*/  ENDCOLLECTIVE ;  /* 0x000000000000791b */ /* 0x003fea0003800000 */
.L_x_12:
[----:B------:R-:W-:Y:S01]  /*0a90*/  IMAD.MOV.U32 R13, RZ, RZ, R6 ;  /* 0x000000ffff0d7224 */ /* 0x000fe200078e0006 */
[----:B------:R-:W-:-:S07]  /*0aa0*/  MOV R15, R14 ;  /* 0x0000000e000f7202 */ /* 0x000fce0000000f00 */
[----:B------:R-:W-:Y:S05]  /*0ab0*/  WARPSYNC.COLLECTIVE R10, `(.L_x_13) ;  /* 0x000000000a087348 */ /* 0x000fea0003c00000 */
[----:B------:R0:W1:Y:S02]  /*0ac0*/  SHFL.DOWN P2, R14, R13, R12, R11 ;  /* 0x0800000c0d0e7389 */ /* 0x000064000004000b */
[----:B01----:R-:W-:Y:S05]  /*0ad0*/  ENDCOLLECTIVE ;  /* 0x000000000000791b */ /* 0x003fea0003800000 */
.L_x_13:
[----:B------:R-:W-:Y:S05]  /*0ae0*/  BRA `(.L_x_14) ;  /* 0xfffffff8002c7947 */ /* 0x000fea000383ffff */
.L_x_3:
[----:B------:R-:W-:Y:S01]  /*0af0*/  BSSY B0, `(.L_x_15) ;  /* 0x0000008000007945 */ /* 0x000fe20003800000 */
[----:B------:R-:W-:Y:S01]  /*0b00*/  MOV R13, R3 ;  /* 0x00000003000d7202 */ /* 0x000fe20000000f00 */
[----:B------:R-:W-:Y:S01]  /*0b10*/  IMAD.MOV.U32 R12, RZ, RZ, 0x10 ;  /* 0x00000010ff0c7424 */ /* 0x000fe200078e00ff */
[----:B------:R-:W-:Y:S01]  /*0b20*/  MOV R11, 0x1f ;  /* 0x0000001f000b7802 */ /* 0x000fe20000000f00 */
[----:B------:R-:W-:-:S07]  /*0b30*/  IMAD.MOV.U32 R10, RZ, RZ, -0x1 ;  /* 0xffffffffff0a7424 */ /* 0x000fce00078e00ff */
[----:B0-----:R-:W-:Y:S05]  /*0b40*/  WARPSYNC.COLLECTIVE R10, `(.L_x_16) ;  /* 0x000000000a087348 */ /* 0x001fea0003c00000 */
[----:B------:R1:W2:Y:S02]  /*0b50*/  SHFL.DOWN P2, R14, R13, R12, R11 ;  /* 0x0800000c0d0e7389 */ /* 0x0002a4000004000b */
[----:B012---:R-:W-:Y:S05]  /*0b60*/  ENDCOLLECTIVE ;  /* 0x000000000000791b */ /* 0x007fea0003800000 */
.L_x_16:
[----:B------:R-:W-:Y:S05]  /*0b70*/  BSYNC B0 ;  /* 0x0000000000007941 */ /* 0x000fea0003800000 */
.L_x_15:
[----:B------:R-:W-:Y:S02]  /*0b80*/  HFMA2 R12, -RZ, RZ, 0, 9.5367431640625e-07 ;  /* 0x00000010ff0c7431 */ /* 0x000fe400000001ff */
[----:B------:R-:W-:Y:S01]  /*0b90*/  IMAD.MOV.U32 R13, RZ, RZ, R2 ;  /* 0x000000ffff0d7224 */ /* 0x000fe200078e0002 */
[----:B------:R-:W-:Y:S01]  /*0ba0*/  MOV R10, 0xffffffff ;  /* 0xffffffff000a7802 */ /* 0x000fe20000000f00 */
[----:B------:R-:W-:Y:S01]  /*0bb0*/  IMAD.MOV.U32 R11, RZ, RZ, 0x1f ;  /* 0x0000001fff0b7424 */ /* 0x000fe200078e00ff */
[----:B------:R-:W-:-:S07]  /*0bc0*/  MOV R17, R14 ;  /* 0x0000000e00117202 */ /* 0x000fce0000000f00 */
[----:B------:R-:W-:Y:S05]  /*0bd0*/  WARPSYNC.COLLECTIVE R10, `(.L_x_17) ;  /* 0x000000000a087348 */ /* 0x000fea0003c00000 */
[----:B------:R0:W1:Y:S02]  /*0be0*/  SHFL.DOWN P2, R14, R13, R12, R11 ;  /* 0x0800000c0d0e7389 */ /* 0x000064000004000b */
[----:B01----:R-:W-:Y:S05]  /*0bf0*/  ENDCOLLECTIVE ;  /* 0x000000000000791b */ /* 0x003fea0003800000 */
.L_x_17:
[----:B------:R-:W-:Y:S02]  /*0c00*/  IMAD.MOV.U32 R12, RZ, RZ, 0x8 ;  /* 0x00000008ff0c7424 */ /* 0x000fe400078e00ff */
[----:B------:R-:W-:-:S06]  /*0c10*/  IMAD.MOV.U32 R16, RZ, RZ, R14 ;  /* 0x000000ffff107224 */ /* 0x000fcc00078e000e */
[----:B------:R-:W-:-:S10]  /*0c20*/  DADD R16, R2, R16 ;  /* 0x0000000002107229 */ /* 0x000fd40000000010 */
[----:B------:R-:W-:-:S07]  /*0c30*/  MOV R13, R17 ;  /* 0x00000011000d7202 */ /* 0x000fce0000000f00 */
[----:B------:R-:W-:Y:S05]  /*0c40*/  WARPSYNC.COLLECTIVE R10, `(.L_x_18) ;  /* 0x000000000a087348 */ /* 0x000fea0003c00000 */
[----:B------:R0:W1:Y:S02]  /*0c50*/  SHFL.DOWN P2, R14, R13, R12, R11 ;  /* 0x0800000c0d0e7389 */ /* 0x000064000004000b */
[----:B01----:R-:W-:Y:S05]  /*0c60*/  ENDCOLLECTIVE ;  /* 0x000000000000791b */ /* 0x003fea0003800000 */
.L_x_18:
[----:B------:R-:W-:Y:S01]  /*0c70*/  IMAD.MOV.U32 R13, RZ, RZ, R16 ;  /* 0x000000ffff0d7224 */ /* 0x000fe200078e0010 */
[----:B------:R-:W-:-:S07]  /*0c80*/  MOV R19, R14 ;  /* 0x0000000e00137202 */ /* 0x000fce0000000f00 */
[----:B------:R-:W-:Y:S05]  /*0c90*/  WARPSYNC.COLLECTIVE R10, `(.L_x_19) ;  /* 0x000000000a087348 */ /* 0x000fea0003c00000 */
[----:B------:R0:W1:Y:S02]  /*0ca0*/  SHFL.DOWN P2, R14, R13, R12, R11 ;  /* 0x0800000c0d0e7389 */ /* 0x000064000004000b */
[----:B01----:R-:W-:Y:S05]  /*0cb0*/  ENDCOLLECTIVE ;  /* 0x000000000000791b */ /* 0x003fea0003800000 */
.L_x_19:
[----:B------:R-:W-:Y:S02]  /*0cc0*/  MOV R12, 0x4 ;  /* 0x00000004000c7802 */ /* 0x000fe40000000f00 */
[----:B------:R-:W-:-:S06]  /*0cd0*/  MOV R18, R14 ;  /* 0x0000000e00127202 */ /* 0x000fcc0000000f00 */
[----:B------:R-:W-:-:S10]  /*0ce0*/  DADD R18, R16, R18 ;  /* 0x0000000010127229 */ /* 0x000fd40000000012 */
[----:B------:R-:W-:-:S07]  /*0cf0*/  IMAD.MOV.U32 R13, RZ, RZ, R19 ;  /* 0x000000ffff0d7224 */ /* 0x000fce00078e0013 */
[----:B------:R-:W-:Y:S05]  /*0d00*/  WARPSYNC.COLLECTIVE R10, `(.L_x_20) ;  /* 0x000000000a087348 */ /* 0x000fea0003c00000 */
[----:B------:R0:W1:Y:S02]  /*0d10*/  SHFL.DOWN P2, R14, R13, R12, R11 ;  /* 0x0800000c0d0e7389 */ /* 0x000064000004000b */
[----:B01----:R-:W-:Y:S05]  /*0d20*/  ENDCOLLECTIVE ;  /* 0x000000000000791b */ /* 0x003fea0003800000 */
.L_x_20:
[----:B------:R-:W-:Y:S01]  /*0d30*/  MOV R13, R18 ;  /* 0x00000012000d7202 */ /* 0x000fe20000000f00 */
[----:B------:R-:W-:-:S07]  /*0d40*/  IMAD.MOV.U32 R21, RZ, RZ, R14 ;  /* 0x000000ffff157224 */ /* 0x000fce00078e000e */
[----:B------:R-:W-:Y:S05]  /*0d50*/  WARPSYNC.COLLECTIVE R10, `(.L_x_21) ;  /* 0x000000000a087348 */ /* 0x000fea0003c00000 */
[----:B------:R0:W1:Y:S02]  /*0d60*/  SHFL.DOWN P2, R14, R13, R12, R11 ;  /* 0x0800000c0d0e7389 */ /* 0x000064000004000b */
[----:B01----:R-:W-:Y:S05]  /*0d70*/  ENDCOLLECTIVE ;  /* 0x000000000000791b */ /* 0x003fea0003800000 */
.L_x_21:
[----:B------:R-:W-:Y:S02]  /*0d80*/  IMAD.MOV.U32 R12, RZ, RZ, 0x2 ;  /* 0x00000002ff0c7424 */ /* 0x000fe400078e00ff */
[----:B------:R-:W-:-:S06]  /*0d90*/  IMAD.MOV.U32 R20, RZ, RZ, R14 ;  /* 0x000000ffff147224 */ /* 0x000fcc00078e000e */
[----:B------:R-:W-:-:S10]  /*0da0*/  DADD R20, R18, R20 ;  /* 0x0000000012147229 */ /* 0x000fd40000000014 */
[----:B------:R-:W-:-:S07]  /*0db0*/  MOV R13, R21 ;  /* 0x00000015000d7202 */ /* 0x000fce0000000f00 */
[----:B------:R-:W-:Y:S05]  /*0dc0*/  WARPSYNC.COLLECTIVE R10, `(.L_x_22) ;  /* 0x000000000a087348 */ /* 0x000fea0003c00000 */
[----:B------:R0:W1:Y:S02]  /*0dd0*/  SHFL.DOWN P2, R14, R13, R12, R11 ;  /* 0x0800000c0d0e7389 */ /* 0x000064000004000b */
[----:B01----:R-:W-:Y:S05]  /*0de0*/  ENDCOLLECTIVE ;  /* 0x000000000000791b */ /* 0x003fea0003800000 */
.L_x_22:
[----:B------:R-:W-:Y:S01]  /*0df0*/  IMAD.MOV.U32 R13, RZ, RZ, R20 ;  /* 0x000000ffff0d7224 */ /* 0x000fe200078e0014 */
[----:B------:R-:W-:-:S07]  /*0e00*/  MOV R3, R14 ;  /* 0x0000000e00037202 */ /* 0x000fce0000000f00 */
[----:B------:R-:W-:Y:S05]  /*0e10*/  WARPSYNC.COLLECTIVE R10, `(.L_x_23) ;  /* 0x000000000a087348 */ /* 0x000fea0003c00000 */
[----:B------:R0:W1:Y:S02]  /*0e20*/  SHFL.DOWN P2, R14, R13, R12, R11 ;  /* 0x0800000c0d0e7389 */ /* 0x000064000004000b */
[----:B01----:R-:W-:Y:S05]  /*0e30*/  ENDCOLLECTIVE ;  /* 0x000000000000791b */ /* 0x003fea0003800000 */
.L_x_23:
[----:B------:R-:W-:Y:S02]  /*0e40*/  MOV R12, 0x1 ;  /* 0x00000001000c7802 */ /* 0x000fe40000000f00 */
[----:B------:R-:W-:-:S06]  /*0e50*/  MOV R2, R14 ;  /* 0x0000000e00027202 */ /* 0x000fcc0000000f00 */
[----:B------:R-:W-:-:S10]  /*0e60*/  DADD R2, R20, R2 ;  /* 0x0000000014027229 */ /* 0x000fd40000000002 */
[----:B------:R-:W-:-:S07]  /*0e70*/  IMAD.MOV.U32 R13, RZ, RZ, R3 ;  /* 0x000000ffff0d7224 */ /* 0x000fce00078e0003 */
[----:B------:R-:W-:Y:S05]  /*0e80*/  WARPSYNC.COLLECTIVE R10, `(.L_x_24) ;  /* 0x000000000a087348 */ /* 0x000fea0003c00000 */
[----:B------:R0:W1:Y:S02]  /*0e90*/  SHFL.DOWN P2, R14, R13, R12, R11 ;  /* 0x0800000c0d0e7389 */ /* 0x000064000004000b */
[----:B01----:R-:W-:Y:S05]  /*0ea0*/  ENDCOLLECTIVE ;  /* 0x000000000000791b */ /* 0x003fea0003800000 */
.L_x_24:
[----:B------:R-:W-:Y:S01]  /*0eb0*/  MOV R13, R2 ;  /* 0x00000002000d7202 */ /* 0x000fe20000000f00 */
[----:B------:R-:W-:-:S07]  /*0ec0*/  IMAD.MOV.U32 R15, RZ, RZ, R14 ;  /* 0x000000ffff0f7224 */ /* 0x000fce00078e000e */
[----:B------:R-:W-:Y:S05]  /*0ed0*/  WARPSYNC.COLLECTIVE R10, `(.L_x_25) ;  /* 0x000000000a087348 */ /* 0x000fea0003c00000 */
[----:B------:R0:W1:Y:S02]  /*0ee0*/  SHFL.DOWN P2, R14, R13, R12, R11 ;  /* 0x0800000c0d0e7389 */ /* 0x000064000004000b */
[----:B01----:R-:W-:Y:S05]  /*0ef0*/  ENDCOLLECTIVE ;  /* 0x000000000000791b */ /* 0x003fea0003800000 */
.L_x_25:
[----:B------:R-:W-:Y:S05]  /*0f00*/  BRA `(.L_x_26) ;  /* 0xfffffff4007c7947 */ /* 0x000fea000383ffff */
.L_x_27:
[----:B------:R-:W-:-:S00]  /*0f10*/  BRA `(.L_x_27) ;  /* 0xfffffffc00fc7947 */ /* 0x000fc0000383ffff */
[----:B------:R-:W-:-:S00]  /*0f20*/  NOP ;  /* 0x0000000000007918 */ /* 0x000fc00000000000 */
        /* <DEDUP_REMOVED lines=13> */
.L_x_63:


//--------------------- .text._Z18monte_carlo_kerneldddddiciPdy --------------------------
	.section	.text._Z18monte_carlo_kerneldddddiciPdy,"ax",@progbits
	.align	128
        .global         _Z18monte_carlo_kerneldddddiciPdy
        .type           _Z18monte_carlo_kerneldddddiciPdy,@function
        .size           _Z18monte_carlo_kerneldddddiciPdy,(.L_x_62 - _Z18monte_carlo_kerneldddddiciPdy)
        .other          _Z18monte_carlo_kerneldddddiciPdy,@"STO_CUDA_ENTRY STV_DEFAULT"
_Z18monte_carlo_kerneldddddiciPdy:
.text._Z18monte_carlo_kerneldddddiciPdy:
[----:B------:R-:W0:Y:S01]  /*0000*/  LDC R1, c[0x0][0x37c] ;  /* 0x0000df00ff017b82 */ /* 0x000e220000000800 */
[----:B------:R-:W1:Y:S07]  /*0010*/  S2R R3, SR_TID.X ;  /* 0x0000000000037919 */ /* 0x000e6e0000002100 */
[----:B------:R-:W1:Y:S01]  /*0020*/  S2UR UR4, SR_CTAID.X ;  /* 0x00000000000479c3 */ /* 0x000e620000002500 */
[----:B------:R-:W2:Y:S01]  /*0030*/  LDCU UR5, c[0x0][0x3b0] ;  /* 0x00007600ff0577ac */ /* 0x000ea20008000800 */
[----:B0-----:R-:W-:-:S06]  /*0040*/  VIADD R1, R1, 0xffffffd0 ;  /* 0xffffffd001017836 */ /* 0x001fcc0000000000 */
[----:B------:R-:W1:Y:S02]  /*0050*/  LDC R0, c[0x0][0x360] ;  /* 0x0000d800ff007b82 */ /* 0x000e640000000800 */
[----:B-1----:R-:W-:-:S05]  /*0060*/  IMAD R0, R0, UR4, R3 ;  /* 0x0000000400007c24 */ /* 0x002fca000f8e0203 */
[----:B--2---:R-:W-:-:S13]  /*0070*/  ISETP.GE.AND P0, PT, R0, UR5, PT ;  /* 0x0000000500007c0c */ /* 0x004fda000bf06270 */
[----:B------:R-:W-:Y:S05]  /*0080*/  @P0 EXIT ;  /* 0x000000000000094d */ /* 0x000fea0003800000 */
[----:B------:R-:W0:Y:S01]  /*0090*/  LDC.64 R2, c[0x0][0x3c0] ;  /* 0x0000f000ff027b82 */ /* 0x000e220000000a00 */
[----:B------:R-:W1:Y:S01]  /*00a0*/  LDCU.64 UR4, c[0x0][0x380] ;  /* 0x00007000ff0477ac */ /* 0x000e620008000a00 */
[----:B------:R-:W-:Y:S01]  /*00b0*/  ISETP.NE.AND P0, PT, R0, RZ, PT ;  /* 0x000000ff0000720c */ /* 0x000fe20003f05270 */
[----:B------:R-:W-:Y:S01]  /*00c0*/  BSSY.RECONVERGENT B0, `(.L_x_28) ;  /* 0x0000263000007945 */ /* 0x000fe20003800200 */
[----:B------:R-:W-:Y:S01]  /*00d0*/  SHF.R.S32.HI R10, RZ, 0x1f, R0 ;  /* 0x0000001fff0a7819 */ /* 0x000fe20000011400 */
[----:B------:R-:W2:Y:S01]  /*00e0*/  LDCU.64 UR6, c[0x0][0x358] ;  /* 0x00006b00ff0677ac */ /* 0x000ea20008000a00 */
[----:B-1----:R-:W-:Y:S02]  /*00f0*/  IMAD.U32 R6, RZ, RZ, UR4 ;  /* 0x00000004ff067e24 */ /* 0x002fe4000f8e00ff */
[----:B------:R-:W-:Y:S01]  /*0100*/  IMAD.U32 R7, RZ, RZ, UR5 ;  /* 0x00000005ff077e24 */ /* 0x000fe2000f8e00ff */
[----:B0-----:R-:W-:Y:S02]  /*0110*/  LOP3.LUT R2, R2, 0xaad26b49, RZ, 0x3c, !PT ;  /* 0xaad26b4902027812 */ /* 0x001fe400078e3cff */
[----:B------:R-:W-:-:S03]  /*0120*/  LOP3.LUT R3, R3, 0xf7dcefdd, RZ, 0x3c, !PT ;  /* 0xf7dcefdd03037812 */ /* 0x000fc600078e3cff */
[----:B------:R-:W-:Y:S02]  /*0130*/  IMAD R5, R2, 0x4182bed5, RZ ;  /* 0x4182bed502057824 */ /* 0x000fe400078e02ff */
[----:B------:R-:W-:Y:S02]  /*0140*/  IMAD R4, R3, -0x658354e5, RZ ;  /* 0x9a7cab1b03047824 */ /* 0x000fe400078e02ff */
[C---:B------:R-:W-:Y:S01]  /*0150*/  VIADD R3, R5.reuse, 0x75bcd15 ;  /* 0x075bcd1505037836 */ /* 0x040fe20000000000 */
[C---:B------:R-:W-:Y:S01]  /*0160*/  LOP3.LUT R8, R5.reuse, 0x159a55e5, RZ, 0x3c, !PT ;  /* 0x159a55e505087812 */ /* 0x040fe200078e3cff */
[C---:B------:R-:W-:Y:S01]  /*0170*/  VIADD R9, R4.reuse, 0x1f123bb5 ;  /* 0x1f123bb504097836 */ /* 0x040fe20000000000 */
[C---:B------:R-:W-:Y:S01]  /*0180*/  IADD3 R2, PT, PT, R5.reuse, 0x64f0c9, R4 ;  /* 0x0064f0c905027810 */ /* 0x040fe20007ffe004 */
[----:B------:R-:W-:Y:S01]  /*0190*/  VIADD R5, R5, 0x583f19 ;  /* 0x00583f1905057836 */ /* 0x000fe20000000000 */
[----:B------:R-:W-:Y:S02]  /*01a0*/  LOP3.LUT R4, R4, 0x5491333, RZ, 0x3c, !PT ;  /* 0x0549133304047812 */ /* 0x000fe400078e3cff */
[----:B------:R0:W-:Y:S04]  /*01b0*/  STL.64 [R1+0x8], R8 ;  /* 0x0000080801007387 */ /* 0x0001e80000100a00 */
[----:B------:R0:W-:Y:S04]  /*01c0*/  STL.64 [R1], R2 ;  /* 0x0000000201007387 */ /* 0x0001e80000100a00 */
[----:B------:R0:W-:Y:S01]  /*01d0*/  STL.64 [R1+0x10], R4 ;  /* 0x0000100401007387 */ /* 0x0001e20000100a00 */
[----:B--2---:R-:W-:Y:S05]  /*01e0*/  @!P0 BRA `(.L_x_29) ;  /* 0x0000002400408947 */ /* 0x004fea0003800000 */
[----:B------:R-:W-:Y:S02]  /*01f0*/  IMAD.MOV.U32 R17, RZ, RZ, R10 ;  /* 0x000000ffff117224 */ /* 0x000fe400078e000a */
[----:B------:R-:W-:Y:S02]  /*0200*/  IMAD.MOV.U32 R15, RZ, RZ, RZ ;  /* 0x000000ffff0f7224 */ /* 0x000fe400078e00ff */
[----:B------:R-:W-:-:S07]  /*0210*/  IMAD.MOV.U32 R14, RZ, RZ, R0 ;  /* 0x000000ffff0e7224 */ /* 0x000fce00078e0000 */
.L_x_38:
[----:B------:R-:W-:Y:S01]  /*0220*/  LOP3.LUT R23, R14, 0x3, RZ, 0xc0, !PT ;  /* 0x000000030e177812 */ /* 0x000fe200078ec0ff */
[----:B------:R-:W-:Y:S03]  /*0230*/  BSSY.RECONVERGENT B1, `(.L_x_30) ;  /* 0x0000245000017945 */ /* 0x000fe60003800200 */
[----:B------:R-:W-:-:S04]  /*0240*/  ISETP.NE.U32.AND P0, PT, R23, RZ, PT ;  /* 0x000000ff1700720c */ /* 0x000fc80003f05070 */
[----:B------:R-:W-:-:S13]  /*0250*/  ISETP.NE.AND.EX P0, PT, RZ, RZ, PT, P0 ;  /* 0x000000ffff00720c */ /* 0x000fda0003f05300 */
[----:B-123--:R-:W-:Y:S05]  /*0260*/  @!P0 BRA `(.L_x_31) ;  /* 0x0000002400048947 */ /* 0x00efea0003800000 */
[----:B------:R-:W1:Y:S01]  /*0270*/  LDC.64 R10, c[0x4][RZ] ;  /* 0x01000000ff0a7b82 */ /* 0x000e620000000a00 */
[----:B------:R-:W-:Y:S01]  /*0280*/  IMAD.MOV.U32 R16, RZ, RZ, RZ ;  /* 0x000000ffff107224 */ /* 0x000fe200078e00ff */
[----:B0-----:R-:W-:Y:S02]  /*0290*/  CS2R R4, SRZ ;  /* 0x0000000000047805 */ /* 0x001fe4000001ff00 */
[----:B------:R-:W-:Y:S01]  /*02a0*/  CS2R R8, SRZ ;  /* 0x0000000000087805 */ /* 0x000fe2000001ff00 */
[----:B------:R-:W-:Y:S02]  /*02b0*/  IMAD.MOV.U32 R3, RZ, RZ, RZ ;  /* 0x000000ffff037224 */ /* 0x000fe400078e00ff */
[----:B-1----:R-:W-:-:S07]  /*02c0*/  IMAD.WIDE.U32 R10, R15, 0xc80, R10 ;  /* 0x00000c800f0a7825 */ /* 0x002fce00078e000a */
.L_x_33:
[----:B------:R-:W-:-:S06]  /*02d0*/  IMAD R18, R16, 0x4, R1 ;  /* 0x0000000410127824 */ /* 0x000fcc00078e0201 */
[----:B------:R-:W5:Y:S01]  /*02e0*/  LDL R18, [R18+0x4] ;  /* 0x0000040012127983 */ /* 0x000f620000100800 */
[----:B------:R-:W-:Y:S01]  /*02f0*/  IMAD.SHL.U32 R19, R16, 0x20, RZ ;  /* 0x0000002010137824 */ /* 0x000fe200078e00ff */
[----:B------:R-:W-:-:S06]  /*0300*/  UMOV UR4, URZ ;  /* 0x000000ff00047c82 */ /* 0x000fcc0008000000 */
.L_x_32:
[----:B-----5:R-:W-:Y:S01]  /*0310*/  SHF.R.U32.HI R30, RZ, UR4, R18 ;  /* 0x00000004ff1e7c19 */ /* 0x020fe20008011612 */
[----:B------:R-:W-:-:S03]  /*0320*/  VIADD R12, R19, UR4 ;  /* 0x00000004130c7c36 */ /* 0x000fc60008000000 */
[----:B------:R-:W-:-:S04]  /*0330*/  LOP3.LUT R13, R30, 0x1, RZ, 0xc0, !PT ;  /* 0x000000011e0d7812 */ /* 0x000fc800078ec0ff */
[----:B------:R-:W-:Y:S01]  /*0340*/  ISETP.NE.U32.AND P0, PT, R13, 0x1, PT ;  /* 0x000000010d00780c */ /* 0x000fe20003f05070 */
[----:B------:R-:W-:-:S03]  /*0350*/  IMAD R13, R12, 0x5, RZ ;  /* 0x000000050c0d7824 */ /* 0x000fc600078e02ff */
[----:B------:R-:W-:Y:S01]  /*0360*/  R2P PR, R30, 0x7e ;  /* 0x0000007e1e007804 */ /* 0x000fe20000000000 */
[----:B------:R-:W-:-:S08]  /*0370*/  IMAD.WIDE.U32 R12, R13, 0x4, R10 ;  /* 0x000000040d0c7825 */ /* 0x000fd000078e000a */
[----:B------:R-:W2:Y:S04]  /*0380*/  @!P0 LDG.E R20, desc[UR6][R12.64+0x10] ;  /* 0x000010060c148981 */ /* 0x000ea8000c1e1900 */
[----:B------:R-:W3:Y:S04]  /*0390*/  @P1 LDG.E R22, desc[UR6][R12.64+0x24] ;  /* 0x000024060c161981 */ /* 0x000ee8000c1e1900 */
[----:B------:R-:W4:Y:S04]  /*03a0*/  @P2 LDG.E R24, desc[UR6][R12.64+0x38] ;  /* 0x000038060c182981 */ /* 0x000f28000c1e1900 */
[----:B------:R-:W4:Y:S04]  /*03b0*/  @P3 LDG.E R32, desc[UR6][R12.64+0x4c] ;  /* 0x00004c060c203981 */ /* 0x000f28000c1e1900 */
[----:B------:R-:W4:Y:S04]  /*03c0*/  @P1 LDG.E R26, desc[UR6][R12.64+0x14] ;  /* 0x000014060c1a1981 */ /* 0x000f28000c1e1900 */
[----:B------:R-:W4:Y:S04]  /*03d0*/  @P4 LDG.E R34, desc[UR6][R12.64+0x60] ;  /* 0x000060060c224981 */ /* 0x000f28000c1e1900 */
[----:B------:R-:W4:Y:S04]  /*03e0*/  @!P0 LDG.E R21, desc[UR6][R12.64+0x4] ;  /* 0x000004060c158981 */ /* 0x000f28000c1e1900 */
[----:B------:R-:W4:Y:S04]  /*03f0*/  @!P0 LDG.E R25, desc[UR6][R12.64+0xc] ;  /* 0x00000c060c198981 */ /* 0x000f28000c1e1900 */
[----:B------:R-:W4:Y:S04]  /*0400*/  @P5 LDG.E R36, desc[UR6][R12.64+0x74] ;  /* 0x000074060c245981 */ /* 0x000f28000c1e1900 */
[----:B------:R-:W4:Y:S04]  /*0410*/  @P1 LDG.E R27, desc[UR6][R12.64+0x18] ;  /* 0x000018060c1b1981 */ /* 0x000f28000c1e1900 */
[----:B------:R-:W4:Y:S04]  /*0420*/  @P1 LDG.E R29, desc[UR6][R12.64+0x20] ;  /* 0x000020060c1d1981 */ /* 0x000f28000c1e1900 */
[----:B------:R-:W4:Y:S04]  /*0430*/  @P6 LDG.E R31, desc[UR6][R12.64+0x88] ;  /* 0x000088060c1f6981 */ /* 0x000f28000c1e1900 */
[----:B------:R-:W4:Y:S04]  /*0440*/  @P1 LDG.E R28, desc[UR6][R12.64+0x1c] ;  /* 0x00001c060c1c1981 */ /* 0x000f28000c1e1900 */
[----:B------:R-:W4:Y:S01]  /*0450*/  @P4 LDG.E R33, desc[UR6][R12.64+0x5c] ;  /* 0x00005c060c214981 */ /* 0x000f22000c1e1900 */
[----:B--2---:R-:W-:-:S03]  /*0460*/  @!P0 LOP3.LUT R5, R5, R20, RZ, 0x3c, !PT ;  /* 0x0000001405058212 */ /* 0x004fc600078e3cff */
[----:B------:R-:W2:Y:S01]  /*0470*/  @P2 LDG.E R20, desc[UR6][R12.64+0x28] ;  /* 0x000028060c142981 */ /* 0x000ea2000c1e1900 */
[----:B---3--:R-:W-:-:S03]  /*0480*/  @P1 LOP3.LUT R5, R5, R22, RZ, 0x3c, !PT ;  /* 0x0000001605051212 */ /* 0x008fc600078e3cff */
[----:B------:R-:W3:Y:S01]  /*0490*/  @!P0 LDG.E R22, desc[UR6][R12.64] ;  /* 0x000000060c168981 */ /* 0x000ee2000c1e1900 */
[----:B----4-:R-:W-:-:S03]  /*04a0*/  @P2 LOP3.LUT R5, R5, R24, RZ, 0x3c, !PT ;  /* 0x0000001805052212 */ /* 0x010fc600078e3cff */
[----:B------:R-:W4:Y:S01]  /*04b0*/  @!P0 LDG.E R24, desc[UR6][R12.64+0x8] ;  /* 0x000008060c188981 */ /* 0x000f22000c1e1900 */
[----:B------:R-:W-:-:S03]  /*04c0*/  @P3 LOP3.LUT R5, R5, R32, RZ, 0x3c, !PT ;  /* 0x0000002005053212 */ /* 0x000fc600078e3cff */
[----:B------:R-:W2:Y:S01]  /*04d0*/  @P5 LDG.E R32, desc[UR6][R12.64+0x64] ;  /* 0x000064060c205981 */ /* 0x000ea2000c1e1900 */
[----:B------:R-:W-:Y:S02]  /*04e0*/  @P4 LOP3.LUT R5, R5, R34, RZ, 0x3c, !PT ;  /* 0x0000002205054212 */ /* 0x000fe400078e3cff */
[----:B------:R-:W-:Y:S02]  /*04f0*/  @!P0 LOP3.LUT R8, R8, R21, RZ, 0x3c, !PT ;  /* 0x0000001508088212 */ /* 0x000fe400078e3cff */
[----:B------:R-:W2:Y:S01]  /*0500*/  @P2 LDG.E R21, desc[UR6][R12.64+0x2c] ;  /* 0x00002c060c152981 */ /* 0x000ea2000c1e1900 */
[----:B------:R-:W-:-:S03]  /*0510*/  @!P0 LOP3.LUT R4, R4, R25, RZ, 0x3c, !PT ;  /* 0x0000001904048212 */ /* 0x000fc600078e3cff */
[----:B------:R-:W2:Y:S01]  /*0520*/  @P2 LDG.E R25, desc[UR6][R12.64+0x34] ;  /* 0x000034060c192981 */ /* 0x000ea2000c1e1900 */
[----:B------:R-:W-:Y:S02]  /*0530*/  @P5 LOP3.LUT R5, R5, R36, RZ, 0x3c, !PT ;  /* 0x0000002405055212 */ /* 0x000fe400078e3cff */
[----:B------:R-:W-:Y:S02]  /*0540*/  @P1 LOP3.LUT R8, R8, R27, RZ, 0x3c, !PT ;  /* 0x0000001b08081212 */ /* 0x000fe400078e3cff */
[----:B------:R-:W2:Y:S01]  /*0550*/  @P3 LDG.E R27, desc[UR6][R12.64+0x40] ;  /* 0x000040060c1b3981 */ /* 0x000ea2000c1e1900 */
[----:B------:R-:W-:-:S03]  /*0560*/  @P1 LOP3.LUT R4, R4, R29, RZ, 0x3c, !PT ;  /* 0x0000001d04041212 */ /* 0x000fc600078e3cff */
[----:B------:R-:W2:Y:S01]  /*0570*/  @P3 LDG.E R29, desc[UR6][R12.64+0x48] ;  /* 0x000048060c1d3981 */ /* 0x000ea2000c1e1900 */
[----:B------:R-:W-:-:S03]  /*0580*/  @P6 LOP3.LUT R5, R5, R31, RZ, 0x3c, !PT ;  /* 0x0000001f05056212 */ /* 0x000fc600078e3cff */
[----:B------:R-:W2:Y:S01]  /*0590*/  @P4 LDG.E R31, desc[UR6][R12.64+0x54] ;  /* 0x000054060c1f4981 */ /* 0x000ea2000c1e1900 */
[----:B---3--:R-:W-:-:S03]  /*05a0*/  @!P0 LOP3.LUT R3, R3, R22, RZ, 0x3c, !PT ;  /* 0x0000001603038212 */ /* 0x008fc600078e3cff */
[----:B------:R-:W3:Y:S01]  /*05b0*/  @P2 LDG.E R22, desc[UR6][R12.64+0x30] ;  /* 0x000030060c162981 */ /* 0x000ee2000c1e1900 */
[----:B----4-:R-:W-:Y:S02]  /*05c0*/  @!P0 LOP3.LUT R9, R9, R24, RZ, 0x3c, !PT ;  /* 0x0000001809098212 */ /* 0x010fe400078e3cff */
[----:B------:R-:W-:Y:S01]  /*05d0*/  @P1 LOP3.LUT R3, R3, R26, RZ, 0x3c, !PT ;  /* 0x0000001a03031212 */ /* 0x000fe200078e3cff */
[----:B------:R-:W4:Y:S03]  /*05e0*/  @P3 LDG.E R24, desc[UR6][R12.64+0x3c] ;  /* 0x00003c060c183981 */ /* 0x000f26000c1e1900 */
[----:B--2---:R-:W-:Y:S01]  /*05f0*/  @P2 LOP3.LUT R3, R3, R20, RZ, 0x3c, !PT ;  /* 0x0000001403032212 */ /* 0x004fe200078e3cff */
[----:B------:R-:W2:Y:S04]  /*0600*/  @P3 LDG.E R26, desc[UR6][R12.64+0x44] ;  /* 0x000044060c1a3981 */ /* 0x000ea8000c1e1900 */
[----:B------:R-:W2:Y:S01]  /*0610*/  @P4 LDG.E R20, desc[UR6][R12.64+0x50] ;  /* 0x000050060c144981 */ /* 0x000ea2000c1e1900 */
[----:B------:R-:W-:-:S03]  /*0620*/  @P1 LOP3.LUT R9, R9, R28, RZ, 0x3c, !PT ;  /* 0x0000001c09091212 */ /* 0x000fc600078e3cff */
[----:B------:R-:W2:Y:S01]  /*0630*/  @P4 LDG.E R28, desc[UR6][R12.64+0x58] ;  /* 0x000058060c1c4981 */ /* 0x000ea2000c1e1900 */
[----:B------:R-:W-:Y:S02]  /*0640*/  LOP3.LUT P0, RZ, R30, 0x80, RZ, 0xc0, !PT ;  /* 0x000000801eff7812 */ /* 0x000fe4000780c0ff */
[----:B------:R-:W-:Y:S02]  /*0650*/  @P2 LOP3.LUT R8, R8, R21, RZ, 0x3c, !PT ;  /* 0x0000001508082212 */ /* 0x000fe400078e3cff */
[----:B------:R-:W-:Y:S01]  /*0660*/  @P2 LOP3.LUT R4, R4, R25, RZ, 0x3c, !PT ;  /* 0x0000001904042212 */ /* 0x000fe200078e3cff */
[----:B------:R-:W2:Y:S04]  /*0670*/  @P5 LDG.E R21, desc[UR6][R12.64+0x68] ;  /* 0x000068060c155981 */ /* 0x000ea8000c1e1900 */
[----:B------:R-:W2:Y:S01]  /*0680*/  @P5 LDG.E R25, desc[UR6][R12.64+0x70] ;  /* 0x000070060c195981 */ /* 0x000ea2000c1e1900 */
[----:B------:R-:W-:-:S03]  /*0690*/  @P3 LOP3.LUT R8, R8, R27, RZ, 0x3c, !PT ;  /* 0x0000001b08083212 */ /* 0x000fc600078e3cff */
[----:B------:R-:W2:Y:S01]  /*06a0*/  @P6 LDG.E R27, desc[UR6][R12.64+0x7c] ;  /* 0x00007c060c1b6981 */ /* 0x000ea2000c1e1900 */
[----:B------:R-:W-:-:S03]  /*06b0*/  @P3 LOP3.LUT R4, R4, R29, RZ, 0x3c, !PT ;  /* 0x0000001d04043212 */ /* 0x000fc600078e3cff */
[----:B------:R-:W2:Y:S01]  /*06c0*/  @P6 LDG.E R29, desc[UR6][R12.64+0x84] ;  /* 0x000084060c1d6981 */ /* 0x000ea2000c1e1900 */
[----:B------:R-:W-:Y:S02]  /*06d0*/  @P4 LOP3.LUT R8, R8, R31, RZ, 0x3c, !PT ;  /* 0x0000001f08084212 */ /* 0x000fe400078e3cff */
[----:B------:R-:W-:Y:S01]  /*06e0*/  @P4 LOP3.LUT R4, R4, R33, RZ, 0x3c, !PT ;  /* 0x0000002104044212 */ /* 0x000fe200078e3cff */
[----:B------:R-:W2:Y:S04]  /*06f0*/  @P0 LDG.E R31, desc[UR6][R12.64+0x90] ;  /* 0x000090060c1f0981 */ /* 0x000ea8000c1e1900 */
[----:B------:R-:W2:Y:S01]  /*0700*/  @P0 LDG.E R33, desc[UR6][R12.64+0x98] ;  /* 0x000098060c210981 */ /* 0x000ea2000c1e1900 */
[----:B---3--:R-:W-:-:S03]  /*0710*/  @P2 LOP3.LUT R9, R9, R22, RZ, 0x3c, !PT ;  /* 0x0000001609092212 */ /* 0x008fc600078e3cff */
[----:B------:R-:W3:Y:S01]  /*0720*/  @P6 LDG.E R22, desc[UR6][R12.64+0x78] ;  /* 0x000078060c166981 */ /* 0x000ee2000c1e1900 */
[----:B----4-:R-:W-:-:S03]  /*0730*/  @P3 LOP3.LUT R3, R3, R24, RZ, 0x3c, !PT ;  /* 0x0000001803033212 */ /* 0x010fc600078e3cff */
[----:B------:R-:W4:Y:S01]  /*0740*/  @P6 LDG.E R24, desc[UR6][R12.64+0x80] ;  /* 0x000080060c186981 */ /* 0x000f22000c1e1900 */
[----:B--2---:R-:W-:-:S03]  /*0750*/  @P3 LOP3.LUT R9, R9, R26, RZ, 0x3c, !PT ;  /* 0x0000001a09093212 */ /* 0x004fc600078e3cff */
[----:B------:R-:W2:Y:S01]  /*0760*/  @P0 LDG.E R26, desc[UR6][R12.64+0x8c] ;  /* 0x00008c060c1a0981 */ /* 0x000ea2000c1e1900 */
[----:B------:R-:W-:-:S03]  /*0770*/  @P4 LOP3.LUT R3, R3, R20, RZ, 0x3c, !PT ;  /* 0x0000001403034212 */ /* 0x000fc600078e3cff */
[----:B------:R-:W4:Y:S01]  /*0780*/  @P5 LDG.E R20, desc[UR6][R12.64+0x6c] ;  /* 0x00006c060c145981 */ /* 0x000f22000c1e1900 */
[----:B------:R-:W-:Y:S02]  /*0790*/  @P4 LOP3.LUT R9, R9, R28, RZ, 0x3c, !PT ;  /* 0x0000001c09094212 */ /* 0x000fe400078e3cff */
[----:B------:R-:W-:Y:S01]  /*07a0*/  @P5 LOP3.LUT R3, R3, R32, RZ, 0x3c, !PT ;  /* 0x0000002003035212 */ /* 0x000fe200078e3cff */
[----:B------:R-:W2:Y:S04]  /*07b0*/  @P0 LDG.E R28, desc[UR6][R12.64+0x94] ;  /* 0x000094060c1c0981 */ /* 0x000ea8000c1e1900 */
[----:B------:R-:W2:Y:S01]  /*07c0*/  @P0 LDG.E R32, desc[UR6][R12.64+0x9c] ;  /* 0x00009c060c200981 */ /* 0x000ea2000c1e1900 */
[----:B------:R-:W-:Y:S02]  /*07d0*/  @P5 LOP3.LUT R8, R8, R21, RZ, 0x3c, !PT ;  /* 0x0000001508085212 */ /* 0x000fe400078e3cff */
[----:B------:R-:W-:-:S02]  /*07e0*/  @P5 LOP3.LUT R4, R4, R25, RZ, 0x3c, !PT ;  /* 0x0000001904045212 */ /* 0x000fc400078e3cff */
[----:B------:R-:W-:Y:S02]  /*07f0*/  @P6 LOP3.LUT R8, R8, R27, RZ, 0x3c, !PT ;  /* 0x0000001b08086212 */ /* 0x000fe400078e3cff */
[----:B------:R-:W-:Y:S02]  /*0800*/  @P6 LOP3.LUT R4, R4, R29, RZ, 0x3c, !PT ;  /* 0x0000001d04046212 */ /* 0x000fe400078e3cff */
[----:B------:R-:W-:Y:S02]  /*0810*/  @P0 LOP3.LUT R8, R8, R31, RZ, 0x3c, !PT ;  /* 0x0000001f08080212 */ /* 0x000fe400078e3cff */
[----:B------:R-:W-:Y:S02]  /*0820*/  @P0 LOP3.LUT R4, R4, R33, RZ, 0x3c, !PT ;  /* 0x0000002104040212 */ /* 0x000fe400078e3cff */
[----:B---3--:R-:W-:Y:S02]  /*0830*/  @P6 LOP3.LUT R3, R3, R22, RZ, 0x3c, !PT ;  /* 0x0000001603036212 */ /* 0x008fe400078e3cff */
[----:B----4-:R-:W-:-:S04]  /*0840*/  @P5 LOP3.LUT R9, R9, R20, RZ, 0x3c, !PT ;  /* 0x0000001409095212 */ /* 0x010fc800078e3cff */
[----:B------:R-:W-:Y:S02]  /*0850*/  @P6 LOP3.LUT R9, R9, R24, RZ, 0x3c, !PT ;  /* 0x0000001809096212 */ /* 0x000fe400078e3cff */
[----:B--2---:R-:W-:Y:S02]  /*0860*/  @P0 LOP3.LUT R3, R3, R26, RZ, 0x3c, !PT ;  /* 0x0000001a03030212 */ /* 0x004fe400078e3cff */
[----:B------:R-:W-:Y:S02]  /*0870*/  @P0 LOP3.LUT R9, R9, R28, RZ, 0x3c, !PT ;  /* 0x0000001c09090212 */ /* 0x000fe400078e3cff */
[----:B------:R-:W-:Y:S02]  /*0880*/  @P0 LOP3.LUT R5, R5, R32, RZ, 0x3c, !PT ;  /* 0x0000002005050212 */ /* 0x000fe400078e3cff */
[----:B------:R-:W-:-:S13]  /*0890*/  R2P PR, R30.B1, 0x7f ;  /* 0x0000007f1e007804 */ /* 0x000fda0000001000 */
[----:B------:R-:W2:Y:S04]  /*08a0*/  @P0 LDG.E R20, desc[UR6][R12.64+0xa0] ;  /* 0x0000a0060c140981 */ /* 0x000ea8000c1e1900 */
[----:B------:R-:W3:Y:S04]  /*08b0*/  @P0 LDG.E R24, desc[UR6][R12.64+0xb0] ;  /* 0x0000b0060c180981 */ /* 0x000ee8000c1e1900 */
[----:B------:R-:W4:Y:S04]  /*08c0*/  @P0 LDG.E R25, desc[UR6][R12.64+0xa4] ;  /* 0x0000a4060c190981 */ /* 0x000f28000c1e1900 */
        /* <DEDUP_REMOVED lines=9> */
[----:B------:R-:W4:Y:S01]  /*0960*/  @P4 LDG.E R33, desc[UR6][R12.64+0xfc] ;  /* 0x0000fc060c214981 */ /* 0x000f22000c1e1900 */
[----:B--2---:R-:W-:-:S03]  /*0970*/  @P0 LOP3.LUT R3, R3, R20, RZ, 0x3c, !PT ;  /* 0x0000001403030212 */ /* 0x004fc600078e3cff */
[----:B------:R-:W2:Y:S01]  /*0980*/  @P2 LDG.E R20, desc[UR6][R12.64+0xd0] ;  /* 0x0000d0060c142981 */ /* 0x000ea2000c1e1900 */
[----:B---3--:R-:W-:-:S03]  /*0990*/  @P0 LOP3.LUT R5, R5, R24, RZ, 0x3c, !PT ;  /* 0x0000001805050212 */ /* 0x008fc600078e3cff */
[----:B------:R-:W3:Y:S01]  /*09a0*/  @P2 LDG.E R24, desc[UR6][R12.64+0xd8] ;  /* 0x0000d8060c182981 */ /* 0x000ee2000c1e1900 */
[----:B----4-:R-:W-:-:S03]  /*09b0*/  @P0 LOP3.LUT R8, R8, R25, RZ, 0x3c, !PT ;  /* 0x0000001908080212 */ /* 0x010fc600078e3cff */
[----:B------:R-:W4:Y:S01]  /*09c0*/  @P2 LDG.E R25, desc[UR6][R12.64+0xd4] ;  /* 0x0000d4060c192981 */ /* 0x000f22000c1e1900 */
[----:B------:R-:W-:-:S03]  /*09d0*/  @P0 LOP3.LUT R9, R9, R22, RZ, 0x3c, !PT ;  /* 0x0000001609090212 */ /* 0x000fc600078e3cff */
[----:B------:R-:W4:Y:S01]  /*09e0*/  @P4 LDG.E R22, desc[UR6][R12.64+0x100] ;  /* 0x000100060c164981 */ /* 0x000f22000c1e1900 */
[----:B------:R-:W-:Y:S02]  /*09f0*/  @P0 LOP3.LUT R4, R4, R27, RZ, 0x3c, !PT ;  /* 0x0000001b04040212 */ /* 0x000fe400078e3cff */
[----:B------:R-:W-:Y:S01]  /*0a00*/  LOP3.LUT P0, RZ, R30, 0x8000, RZ, 0xc0, !PT ;  /* 0x000080001eff7812 */ /* 0x000fe2000780c0ff */
[----:B------:R-:W4:Y:S01]  /*0a10*/  @P3 LDG.E R27, desc[UR6][R12.64+0xe0] ;  /* 0x0000e0060c1b3981 */ /* 0x000f22000c1e1900 */
[----:B------:R-:W-:-:S03]  /*0a20*/  @P1 LOP3.LUT R3, R3, R26, RZ, 0x3c, !PT ;  /* 0x0000001a03031212 */ /* 0x000fc600078e3cff */
        /* <DEDUP_REMOVED lines=10> */
[----:B------:R-:W4:Y:S04]  /*0ad0*/  @P4 LDG.E R31, desc[UR6][R12.64+0xf4] ;  /* 0x0000f4060c1f4981 */ /* 0x000f28000c1e1900 */
[----:B------:R-:W4:Y:S01]  /*0ae0*/  @P4 LDG.E R34, desc[UR6][R12.64+0xf8] ;  /* 0x0000f8060c224981 */ /* 0x000f22000c1e1900 */
[----:B--2---:R-:W-:-:S03]  /*0af0*/  @P2 LOP3.LUT R9, R9, R20, RZ, 0x3c, !PT ;  /* 0x0000001409092212 */ /* 0x004fc600078e3cff */
[----:B------:R-:W2:Y:S01]  /*0b00*/  @P5 LDG.E R20, desc[UR6][R12.64+0x104] ;  /* 0x000104060c145981 */ /* 0x000ea2000c1e1900 */
[----:B---3--:R-:W-:Y:S02]  /*0b10*/  @P2 LOP3.LUT R5, R5, R24, RZ, 0x3c, !PT ;  /* 0x0000001805052212 */ /* 0x008fe400078e3cff */
[----:B------:R-:W-:Y:S01]  /*0b20*/  @P2 LOP3.LUT R8, R8, R21, RZ, 0x3c, !PT ;  /* 0x0000001508082212 */ /* 0x000fe200078e3cff */
[----:B------:R-:W3:Y:S01]  /*0b30*/  @P5 LDG.E R24, desc[UR6][R12.64+0x10c] ;  /* 0x00010c060c185981 */ /* 0x000ee2000c1e1900 */
[----:B----4-:R-:W-:-:S03]  /*0b40*/  @P2 LOP3.LUT R4, R4, R25, RZ, 0x3c, !PT ;  /* 0x0000001904042212 */ /* 0x010fc600078e3cff */
[----:B------:R-:W4:Y:S04]  /*0b50*/  @P5 LDG.E R21, desc[UR6][R12.64+0x108] ;  /* 0x000108060c155981 */ /* 0x000f28000c1e1900 */
[----:B------:R-:W4:Y:S01]  /*0b60*/  @P5 LDG.E R25, desc[UR6][R12.64+0x110] ;  /* 0x000110060c195981 */ /* 0x000f22000c1e1900 */
[----:B------:R-:W-:-:S03]  /*0b70*/  @P3 LOP3.LUT R8, R8, R27, RZ, 0x3c, !PT ;  /* 0x0000001b08083212 */ /* 0x000fc600078e3cff */
[----:B------:R-:W4:Y:S01]  /*0b80*/  @P6 LDG.E R27, desc[UR6][R12.64+0x11c] ;  /* 0x00011c060c1b6981 */ /* 0x000f22000c1e1900 */
[----:B------:R-:W-:-:S03]  /*0b90*/  @P3 LOP3.LUT R3, R3, R26, RZ, 0x3c, !PT ;  /* 0x0000001a03033212 */ /* 0x000fc600078e3cff */
[----:B------:R-:W4:Y:S01]  /*0ba0*/  @P5 LDG.E R26, desc[UR6][R12.64+0x114] ;  /* 0x000114060c1a5981 */ /* 0x000f22000c1e1900 */
[----:B------:R-:W-:-:S03]  /*0bb0*/  @P3 LOP3.LUT R5, R5, R30, RZ, 0x3c, !PT ;  /* 0x0000001e05053212 */ /* 0x000fc600078e3cff */
[----:B------:R-:W4:Y:S01]  /*0bc0*/  @P6 LDG.E R30, desc[UR6][R12.64+0x120] ;  /* 0x000120060c1e6981 */ /* 0x000f22000c1e1900 */
[----:B------:R-:W-:Y:S02]  /*0bd0*/  @P3 LOP3.LUT R9, R9, R28, RZ, 0x3c, !PT ;  /* 0x0000001c09093212 */ /* 0x000fe400078e3cff */
[----:B------:R-:W-:Y:S01]  /*0be0*/  @P4 LOP3.LUT R5, R5, R22, RZ, 0x3c, !PT ;  /* 0x0000001605054212 */ /* 0x000fe200078e3cff */
        /* <DEDUP_REMOVED lines=9> */
[----:B------:R-:W4:Y:S04]  /*0c80*/  @P0 LDG.E R31, desc[UR6][R12.64+0x130] ;  /* 0x000130060c1f0981 */ /* 0x000f28000c1e1900 */
[----:B------:R-:W4:Y:S04]  /*0c90*/  @P0 LDG.E R34, desc[UR6][R12.64+0x13c] ;  /* 0x00013c060c220981 */ /* 0x000f28000c1e1900 */
[----:B------:R-:W4:Y:S01]  /*0ca0*/  @P0 LDG.E R33, desc[UR6][R12.64+0x138] ;  /* 0x000138060c210981 */ /* 0x000f22000c1e1900 */
[----:B--2---:R-:W-:-:S03]  /*0cb0*/  @P5 LOP3.LUT R3, R3, R20, RZ, 0x3c, !PT ;  /* 0x0000001403035212 */ /* 0x004fc600078e3cff */
[----:B------:R-:W2:Y:S01]  /*0cc0*/  @P0 LDG.E R20, desc[UR6][R12.64+0x134] ;  /* 0x000134060c140981 */ /* 0x000ea2000c1e1900 */
[----:B------:R-:W-:-:S04]  /*0cd0*/  UIADD3 UR4, UPT, UPT, UR4, 0x10, URZ ;  /* 0x0000001004047890 */ /* 0x000fc8000fffe0ff */
[----:B------:R-:W-:Y:S01]  /*0ce0*/  UISETP.NE.AND UP0, UPT, UR4, 0x20, UPT ;  /* 0x000000200400788c */ /* 0x000fe2000bf05270 */
[----:B---3--:R-:W-:Y:S02]  /*0cf0*/  @P5 LOP3.LUT R9, R9, R24, RZ, 0x3c, !PT ;  /* 0x0000001809095212 */ /* 0x008fe400078e3cff */
[----:B----4-:R-:W-:Y:S02]  /*0d00*/  @P5 LOP3.LUT R8, R8, R21, RZ, 0x3c, !PT ;  /* 0x0000001508085212 */ /* 0x010fe400078e3cff */
[----:B------:R-:W-:Y:S02]  /*0d10*/  @P5 LOP3.LUT R4, R4, R25, RZ, 0x3c, !PT ;  /* 0x0000001904045212 */ /* 0x000fe400078e3cff */
[----:B------:R-:W-:Y:S02]  /*0d20*/  @P6 LOP3.LUT R8, R8, R27, RZ, 0x3c, !PT ;  /* 0x0000001b08086212 */ /* 0x000fe400078e3cff */
[----:B------:R-:W-:Y:S02]  /*0d30*/  @P5 LOP3.LUT R5, R5, R26, RZ, 0x3c, !PT ;  /* 0x0000001a05055212 */ /* 0x000fe400078e3cff */
[----:B------:R-:W-:-:S02]  /*0d40*/  @P6 LOP3.LUT R9, R9, R30, RZ, 0x3c, !PT ;  /* 0x0000001e09096212 */ /* 0x000fc400078e3cff */
[----:B------:R-:W-:Y:S02]  /*0d50*/  @P6 LOP3.LUT R3, R3, R28, RZ, 0x3c, !PT ;  /* 0x0000001c03036212 */ /* 0x000fe400078e3cff */
[----:B------:R-:W-:Y:S02]  /*0d60*/  @P6 LOP3.LUT R4, R4, R29, RZ, 0x3c, !PT ;  /* 0x0000001d04046212 */ /* 0x000fe400078e3cff */
[----:B------:R-:W-:Y:S02]  /*0d70*/  @P6 LOP3.LUT R5, R5, R22, RZ, 0x3c, !PT ;  /* 0x0000001605056212 */ /* 0x000fe400078e3cff */
[----:B------:R-:W-:Y:S02]  /*0d80*/  @P0 LOP3.LUT R3, R3, R32, RZ, 0x3c, !PT ;  /* 0x0000002003030212 */ /* 0x000fe400078e3cff */
[----:B------:R-:W-:Y:S02]  /*0d90*/  @P0 LOP3.LUT R8, R8, R31, RZ, 0x3c, !PT ;  /* 0x0000001f08080212 */ /* 0x000fe400078e3cff */
[----:B------:R-:W-:-:S02]  /*0da0*/  @P0 LOP3.LUT R5, R5, R34, RZ, 0x3c, !PT ;  /* 0x0000002205050212 */ /* 0x000fc400078e3cff */
[----:B------:R-:W-:Y:S02]  /*0db0*/  @P0 LOP3.LUT R4, R4, R33, RZ, 0x3c, !PT ;  /* 0x0000002104040212 */ /* 0x000fe400078e3cff */
[----:B--2---:R-:W-:Y:S01]  /*0dc0*/  @P0 LOP3.LUT R9, R9, R20, RZ, 0x3c, !PT ;  /* 0x0000001409090212 */ /* 0x004fe200078e3cff */
[----:B------:R-:W-:Y:S06]  /*0dd0*/  BRA.U UP0, `(.L_x_32) ;  /* 0xfffffff5004c7547 */ /* 0x000fec000b83ffff */
[----:B------:R-:W-:-:S05]  /*0de0*/  VIADD R16, R16, 0x1 ;  /* 0x0000000110107836 */ /* 0x000fca0000000000 */
[----:B------:R-:W-:-:S13]  /*0df0*/  ISETP.NE.AND P0, PT, R16, 0x5, PT ;  /* 0x000000051000780c */ /* 0x000fda0003f05270 */
[----:B------:R-:W-:Y:S05]  /*0e00*/  @P0 BRA `(.L_x_33) ;  /* 0xfffffff400300947 */ /* 0x000fea000383ffff */
[----:B------:R1:W-:Y:S01]  /*0e10*/  STL [R1+0x4], R3 ;  /* 0x0000040301007387 */ /* 0x0003e20000100800 */
[----:B------:R-:W-:-:S03]  /*0e20*/  ISETP.NE.U32.AND P0, PT, R23, 0x1, PT ;  /* 0x000000011700780c */ /* 0x000fc60003f05070 */
[----:B------:R1:W-:Y:S01]  /*0e30*/  STL.64 [R1+0x8], R8 ;  /* 0x0000080801007387 */ /* 0x0003e20000100a00 */
[----:B------:R-:W-:-:S03]  /*0e40*/  ISETP.NE.AND.EX P0, PT, RZ, RZ, PT, P0 ;  /* 0x000000ffff00720c */ /* 0x000fc60003f05300 */
[----:B------:R1:W-:Y:S10]  /*0e50*/  STL.64 [R1+0x10], R4 ;  /* 0x0000100401007387 */ /* 0x0003f40000100a00 */
[----:B------:R-:W-:Y:S05]  /*0e60*/  @!P0 BRA `(.L_x_31) ;  /* 0x0000001800048947 */ /* 0x000fea0003800000 */
[----:B------:R-:W-:Y:S01]  /*0e70*/  UMOV UR4, URZ ;  /* 0x000000ff00047c82 */ /* 0x000fe20008000000 */
[----:B------:R-:W-:Y:S01]  /*0e80*/  UMOV UR5, URZ ;  /* 0x000000ff00057c82 */ /* 0x000fe20008000000 */
[----:B------:R-:W-:Y:S02]  /*0e90*/  IMAD.MOV.U32 R16, RZ, RZ, RZ ;  /* 0x000000ffff107224 */ /* 0x000fe400078e00ff */
[----:B-1----:R-:W-:Y:S02]  /*0ea0*/  IMAD.MOV.U32 R3, RZ, RZ, RZ ;  /* 0x000000ffff037224 */ /* 0x002fe400078e00ff */
[----:B------:R-:W-:Y:S02]  /*0eb0*/  IMAD.U32 R5, RZ, RZ, UR4 ;  /* 0x00000004ff057e24 */ /* 0x000fe4000f8e00ff */
[----:B------:R-:W-:Y:S02]  /*0ec0*/  IMAD.U32 R4, RZ, RZ, UR5 ;  /* 0x00000005ff047e24 */ /* 0x000fe4000f8e00ff */
[----:B------:R-:W-:-:S02]  /*0ed0*/  IMAD.U32 R9, RZ, RZ, UR4 ;  /* 0x00000004ff097e24 */ /* 0x000fc4000f8e00ff */
[----:B------:R-:W-:-:S07]  /*0ee0*/  IMAD.U32 R8, RZ, RZ, UR5 ;  /* 0x00000005ff087e24 */ /* 0x000fce000f8e00ff */
.L_x_35:
[----:B------:R-:W-:-:S06]  /*0ef0*/  IMAD R18, R16, 0x4, R1 ;  /* 0x0000000410127824 */ /* 0x000fcc00078e0201 */
[----:B------:R-:W5:Y:S01]  /*0f00*/  LDL R18, [R18+0x4] ;  /* 0x0000040012127983 */ /* 0x000f620000100800 */
[----:B------:R-:W-:Y:S01]  /*0f10*/  IMAD.SHL.U32 R19, R16, 0x20, RZ ;  /* 0x0000002010137824 */ /* 0x000fe200078e00ff */
[----:B------:R-:W-:-:S06]  /*0f20*/  UMOV UR4, URZ ;  /* 0x000000ff00047c82 */ /* 0x000fcc0008000000 */
.L_x_34:
        /* <DEDUP_REMOVED lines=181> */
[----:B------:R-:W-:Y:S05]  /*1a80*/  @P0 BRA `(.L_x_31) ;  /* 0x0000000800fc0947 */ /* 0x000fea0003800000 */
[----:B------:R-:W-:Y:S01]  /*1a90*/  UMOV UR4, URZ ;  /* 0x000000ff00047c82 */ /* 0x000fe20008000000 */
[----:B------:R-:W-:Y:S01]  /*1aa0*/  UMOV UR5, URZ ;  /* 0x000000ff00057c82 */ /* 0x000fe20008000000 */
[----:B------:R-:W-:Y:S02]  /*1ab0*/  IMAD.MOV.U32 R16, RZ, RZ, RZ ;  /* 0x000000ffff107224 */ /* 0x000fe400078e00ff */
[----:B--2---:R-:W-:Y:S02]  /*1ac0*/  IMAD.MOV.U32 R3, RZ, RZ, RZ ;  /* 0x000000ffff037224 */ /* 0x004fe400078e00ff */
[----:B------:R-:W-:Y:S02]  /*1ad0*/  IMAD.U32 R5, RZ, RZ, UR4 ;  /* 0x00000004ff057e24 */ /* 0x000fe4000f8e00ff */
[----:B------:R-:W-:Y:S02]  /*1ae0*/  IMAD.U32 R4, RZ, RZ, UR5 ;  /* 0x00000005ff047e24 */ /* 0x000fe4000f8e00ff */
[----:B------:R-:W-:-:S02]  /*1af0*/  IMAD.U32 R9, RZ, RZ, UR4 ;  /* 0x00000004ff097e24 */ /* 0x000fc4000f8e00ff */
[----:B------:R-:W-:-:S07]  /*1b00*/  IMAD.U32 R8, RZ, RZ, UR5 ;  /* 0x00000005ff087e24 */ /* 0x000fce000f8e00ff */
.L_x_37:
[----:B------:R-:W-:-:S06]  /*1b10*/  IMAD R18, R16, 0x4, R1 ;  /* 0x0000000410127824 */ /* 0x000fcc00078e0201 */
[----:B------:R-:W5:Y:S01]  /*1b20*/  LDL R18, [R18+0x4] ;  /* 0x0000040012127983 */ /* 0x000f620000100800 */
[----:B------:R-:W-:Y:S01]  /*1b30*/  IMAD.SHL.U32 R19, R16, 0x20, RZ ;  /* 0x0000002010137824 */ /* 0x000fe200078e00ff */
[----:B------:R-:W-:-:S06]  /*1b40*/  UMOV UR4, URZ ;  /* 0x000000ff00047c82 */ /* 0x000fcc0008000000 */
.L_x_36:
[----:B-----5:R-:W-:Y:S01]  /*1b50*/  SHF.R.U32.HI R27, RZ, UR4, R18 ;  /* 0x00000004ff1b7c19 */ /* 0x020fe20008011612 */
[----:B------:R-:W-:-:S03]  /*1b60*/  VIADD R12, R19, UR4 ;  /* 0x00000004130c7c36 */ /* 0x000fc60008000000 */
[----:B------:R-:W-:-:S04]  /*1b70*/  LOP3.LUT R13, R27, 0x1, RZ, 0xc0, !PT ;  /* 0x000000011b0d7812 */ /* 0x000fc800078ec0ff */
[----:B------:R-:W-:Y:S01]  /*1b80*/  ISETP.NE.U32.AND P0, PT, R13, 0x1, PT ;  /* 0x000000010d00780c */ /* 0x000fe20003f05070 */
[----:B------:R-:W-:-:S04]  /*1b90*/  IMAD R13, R12, 0x5, RZ ;  /* 0x000000050c0d7824 */ /* 0x000fc800078e02ff */
[----:B------:R-:W-:-:S08]  /*1ba0*/  IMAD.WIDE.U32 R12, R13, 0x4, R10 ;  /* 0x000000040d0c7825 */ /* 0x000fd000078e000a */
[----:B------:R-:W2:Y:S01]  /*1bb0*/  @!P0 LDG.E R20, desc[UR6][R12.64+0x10] ;  /* 0x000010060c148981 */ /* 0x000ea2000c1e1900 */
[----:B------:R-:W-:-:S03]  /*1bc0*/  R2P PR, R27, 0x7e ;  /* 0x0000007e1b007804 */ /* 0x000fc60000000000 */
[----:B------:R-:W3:Y:S04]  /*1bd0*/  @!P0 LDG.E R22, desc[UR6][R12.64] ;  /* 0x000000060c168981 */ /* 0x000ee8000c1e1900 */
[----:B------:R-:W4:Y:S04]  /*1be0*/  @!P0 LDG.E R24, desc[UR6][R12.64+0x8] ;  /* 0x000008060c188981 */ /* 0x000f28000c1e1900 */
[----:B------:R-:W4:Y:S04]  /*1bf0*/  @!P0 LDG.E R21, desc[UR6][R12.64+0x4] ;  /* 0x000004060c158981 */ /* 0x000f28000c1e1900 */
[----:B------:R-:W4:Y:S04]  /*1c00*/  @P1 LDG.E R28, desc[UR6][R12.64+0x24] ;  /* 0x000024060c1c1981 */ /* 0x000f28000c1e1900 */
[----:B------:R-:W4:Y:S04]  /*1c10*/  @P2 LDG.E R30, desc[UR6][R12.64+0x38] ;  /* 0x000038060c1e2981 */ /* 0x000f28000c1e1900 */
[----:B------:R-:W4:Y:S04]  /*1c20*/  @P3 LDG.E R32, desc[UR6][R12.64+0x4c] ;  /* 0x00004c060c203981 */ /* 0x000f28000c1e1900 */
[----:B------:R-:W4:Y:S04]  /*1c30*/  @P4 LDG.E R34, desc[UR6][R12.64+0x60] ;  /* 0x000060060c224981 */ /* 0x000f28000c1e1900 */
[----:B------:R-:W4:Y:S04]  /*1c40*/  @P1 LDG.E R26, desc[UR6][R12.64+0x14] ;  /* 0x000014060c1a1981 */ /* 0x000f28000c1e1900 */
[----:B------:R-:W4:Y:S04]  /*1c50*/  @P5 LDG.E R36, desc[UR6][R12.64+0x74] ;  /* 0x000074060c245981 */ /* 0x000f28000c1e1900 */
[----:B------:R-:W4:Y:S04]  /*1c60*/  @!P0 LDG.E R23, desc[UR6][R12.64+0xc] ;  /* 0x00000c060c178981 */ /* 0x000f28000c1e1900 */
[----:B------:R-:W4:Y:S04]  /*1c70*/  @P6 LDG.E R29, desc[UR6][R12.64+0x88] ;  /* 0x000088060c1d6981 */ /* 0x000f28000c1e1900 */
[----:B------:R-:W4:Y:S04]  /*1c80*/  @P1 LDG.E R25, desc[UR6][R12.64+0x18] ;  /* 0x000018060c191981 */ /* 0x000f28000c1e1900 */
[----:B------:R-:W4:Y:S04]  /*1c90*/  @P3 LDG.E R31, desc[UR6][R12.64+0x48] ;  /* 0x000048060c1f3981 */ /* 0x000f28000c1e1900 */
[----:B------:R-:W4:Y:S04]  /*1ca0*/  @P4 LDG.E R33, desc[UR6][R12.64+0x54] ;  /* 0x000054060c214981 */ /* 0x000f28000c1e1900 */
[----:B------:R-:W4:Y:S01]  /*1cb0*/  @P4 LDG.E R35, desc[UR6][R12.64+0x5c] ;  /* 0x00005c060c234981 */ /* 0x000f22000c1e1900 */
[----:B--2---:R-:W-:-:S03]  /*1cc0*/  @!P0 LOP3.LUT R5, R5, R20, RZ, 0x3c, !PT ;  /* 0x0000001405058212 */ /* 0x004fc600078e3cff */
[----:B------:R-:W2:Y:S01]  /*1cd0*/  @P1 LDG.E R20, desc[UR6][R12.64+0x1c] ;  /* 0x00001c060c141981 */ /* 0x000ea2000c1e1900 */
[----:B---3--:R-:W-:-:S03]  /*1ce0*/  @!P0 LOP3.LUT R3, R3, R22, RZ, 0x3c, !PT ;  /* 0x0000001603038212 */ /* 0x008fc600078e3cff */
[----:B------:R-:W3:Y:S01]  /*1cf0*/  @P2 LDG.E R22, desc[UR6][R12.64+0x28] ;  /* 0x000028060c162981 */ /* 0x000ee2000c1e1900 */
[----:B----4-:R-:W-:Y:S02]  /*1d00*/  @P1 LOP3.LUT R5, R5, R28, RZ, 0x3c, !PT ;  /* 0x0000001c05051212 */ /* 0x010fe400078e3cff */
[----:B------:R-:W-:Y:S01]  /*1d10*/  @!P0 LOP3.LUT R9, R9, R24, RZ, 0x3c, !PT ;  /* 0x0000001809098212 */ /* 0x000fe200078e3cff */
[----:B------:R-:W4:Y:S01]  /*1d20*/  @P3 LDG.E R28, desc[UR6][R12.64+0x44] ;  /* 0x000044060c1c3981 */ /* 0x000f22000c1e1900 */
[----:B------:R-:W-:Y:S02]  /*1d30*/  @P2 LOP3.LUT R5, R5, R30, RZ, 0x3c, !PT ;  /* 0x0000001e05052212 */ /* 0x000fe400078e3cff */
[----:B------:R-:W-:Y:S01]  /*1d40*/  @!P0 LOP3.LUT R8, R8, R21, RZ, 0x3c, !PT ;  /* 0x0000001508088212 */ /* 0x000fe200078e3cff */
        /* <DEDUP_REMOVED lines=8> */
[----:B------:R-:W-:Y:S02]  /*1dd0*/  @!P0 LOP3.LUT R4, R4, R23, RZ, 0x3c, !PT ;  /* 0x0000001704048212 */ /* 0x000fe400078e3cff */
[----:B------:R-:W4:Y:S01]  /*1de0*/  @P2 LDG.E R23, desc[UR6][R12.64+0x2c] ;  /* 0x00002c060c172981 */ /* 0x000f22000c1e1900 */
[----:B------:R-:W-:-:S03]  /*1df0*/  @P6 LOP3.LUT R5, R5, R29, RZ, 0x3c, !PT ;  /* 0x0000001d05056212 */ /* 0x000fc600078e3cff */
[----:B------:R-:W4:Y:S01]  /*1e00*/  @P3 LDG.E R29, desc[UR6][R12.64+0x40] ;  /* 0x000040060c1d3981 */ /* 0x000f22000c1e1900 */
[----:B------:R-:W-:-:S03]  /*1e10*/  @P1 LOP3.LUT R8, R8, R25, RZ, 0x3c, !PT ;  /* 0x0000001908081212 */ /* 0x000fc600078e3cff */
[----:B------:R-:W4:Y:S01]  /*1e20*/  @P2 LDG.E R25, desc[UR6][R12.64+0x34] ;  /* 0x000034060c192981 */ /* 0x000f22000c1e1900 */
[----:B--2---:R-:W-:-:S03]  /*1e30*/  @P1 LOP3.LUT R9, R9, R20, RZ, 0x3c, !PT ;  /* 0x0000001409091212 */ /* 0x004fc600078e3cff */
[----:B------:R-:W2:Y:S01]  /*1e40*/  @P4 LDG.E R20, desc[UR6][R12.64+0x50] ;  /* 0x000050060c144981 */ /* 0x000ea2000c1e1900 */
[----:B---3--:R-:W-:Y:S02]  /*1e50*/  @P2 LOP3.LUT R3, R3, R22, RZ, 0x3c, !PT ;  /* 0x0000001603032212 */ /* 0x008fe400078e3cff */
[----:B------:R-:W-:Y:S01]  /*1e60*/  LOP3.LUT P0, RZ, R27, 0x80, RZ, 0xc0, !PT ;  /* 0x000000801bff7812 */ /* 0x000fe2000780c0ff */
[----:B------:R-:W3:-:S12]  /*1e70*/  @P5 LDG.E R22, desc[UR6][R12.64+0x6c] ;  /* 0x00006c060c165981 */ /* 0x000ed8000c1e1900 */
[----:B------:R-:W3:Y:S01]  /*1e80*/  @P0 LDG.E R32, desc[UR6][R12.64+0x9c] ;  /* 0x00009c060c200981 */ /* 0x000ee2000c1e1900 */
[----:B----4-:R-:W-:-:S03]  /*1e90*/  @P2 LOP3.LUT R9, R9, R24, RZ, 0x3c, !PT ;  /* 0x0000001809092212 */ /* 0x010fc600078e3cff */
        /* <DEDUP_REMOVED lines=8> */
[----:B------:R-:W4:Y:S01]  /*1f20*/  @P5 LDG.E R23, desc[UR6][R12.64+0x70] ;  /* 0x000070060c175981 */ /* 0x000f22000c1e1900 */
[----:B------:R-:W-:Y:S02]  /*1f30*/  @P3 LOP3.LUT R8, R8, R29, RZ, 0x3c, !PT ;  /* 0x0000001d08083212 */ /* 0x000fe400078e3cff */
[----:B------:R-:W-:Y:S01]  /*1f40*/  @P2 LOP3.LUT R4, R4, R25, RZ, 0x3c, !PT ;  /* 0x0000001904042212 */ /* 0x000fe200078e3cff */
[----:B------:R-:W4:Y:S01]  /*1f50*/  @P6 LDG.E R29, desc[UR6][R12.64+0x84] ;  /* 0x000084060c1d6981 */ /* 0x000f22000c1e1900 */
[----:B------:R-:W-:-:S03]  /*1f60*/  @P4 LOP3.LUT R8, R8, R33, RZ, 0x3c, !PT ;  /* 0x0000002108084212 */ /* 0x000fc600078e3cff */
[----:B------:R-:W4:Y:S01]  /*1f70*/  @P6 LDG.E R25, desc[UR6][R12.64+0x7c] ;  /* 0x00007c060c196981 */ /* 0x000f22000c1e1900 */
[----:B------:R-:W-:Y:S02]  /*1f80*/  @P3 LOP3.LUT R4, R4, R31, RZ, 0x3c, !PT ;  /* 0x0000001f04043212 */ /* 0x000fe400078e3cff */
[----:B------:R-:W-:Y:S01]  /*1f90*/  @P4 LOP3.LUT R9, R9, R30, RZ, 0x3c, !PT ;  /* 0x0000001e09094212 */ /* 0x000fe200078e3cff */
[----:B------:R-:W4:Y:S04]  /*1fa0*/  @P0 LDG.E R31, desc[UR6][R12.64+0x90] ;  /* 0x000090060c1f0981 */ /* 0x000f28000c1e1900 */
[----:B------:R-:W4:Y:S04]  /*1fb0*/  @P0 LDG.E R30, desc[UR6][R12.64+0x94] ;  /* 0x000094060c1e0981 */ /* 0x000f28000c1e1900 */
[----:B------:R-:W4:Y:S01]  /*1fc0*/  @P0 LDG.E R33, desc[UR6][R12.64+0x98] ;  /* 0x000098060c210981 */ /* 0x000f22000c1e1900 */
[----:B--2---:R-:W-:-:S03]  /*1fd0*/  @P4 LOP3.LUT R3, R3, R20, RZ, 0x3c, !PT ;  /* 0x0000001403034212 */ /* 0x004fc600078e3cff */
[----:B------:R-:W2:Y:S01]  /*1fe0*/  @P5 LDG.E R20, desc[UR6][R12.64+0x64] ;  /* 0x000064060c145981 */ /* 0x000ea2000c1e1900 */
[----:B------:R-:W-:Y:S02]  /*1ff0*/  @P4 LOP3.LUT R4, R4, R35, RZ, 0x3c, !PT ;  /* 0x0000002304044212 */ /* 0x000fe400078e3cff */
[----:B---3--:R-:W-:Y:S02]  /*2000*/  @P5 LOP3.LUT R9, R9, R22, RZ, 0x3c, !PT ;  /* 0x0000001609095212 */ /* 0x008fe400078e3cff */
[----:B------:R-:W-:Y:S02]  /*2010*/  @P0 LOP3.LUT R5, R5, R32, RZ, 0x3c, !PT ;  /* 0x0000002005050212 */ /* 0x000fe400078e3cff */
[----:B----4-:R-:W-:Y:S02]  /*2020*/  @P5 LOP3.LUT R8, R8, R21, RZ, 0x3c, !PT ;  /* 0x0000001508085212 */ /* 0x010fe400078e3cff */
[----:B------:R-:W-:Y:S02]  /*2030*/  @P6 LOP3.LUT R9, R9, R26, RZ, 0x3c, !PT ;  /* 0x0000001a09096212 */ /* 0x000fe400078e3cff */
[----:B------:R-:W-:-:S04]  /*2040*/  @P5 LOP3.LUT R4, R4, R23, RZ, 0x3c, !PT ;  /* 0x0000001704045212 */ /* 0x000fc800078e3cff */
[----:B------:R-:W-:Y:S02]  /*2050*/  @P6 LOP3.LUT R4, R4, R29, RZ, 0x3c, !PT ;  /* 0x0000001d04046212 */ /* 0x000fe400078e3cff */
[----:B------:R-:W-:-:S04]  /*2060*/  @P6 LOP3.LUT R8, R8, R25, RZ, 0x3c, !PT ;  /* 0x0000001908086212 */ /* 0x000fc800078e3cff */
[----:B------:R-:W-:Y:S02]  /*2070*/  @P0 LOP3.LUT R8, R8, R31, RZ, 0x3c, !PT ;  /* 0x0000001f08080212 */ /* 0x000fe400078e3cff */
[----:B------:R-:W-:Y:S02]  /*2080*/  @P0 LOP3.LUT R9, R9, R30, RZ, 0x3c, !PT ;  /* 0x0000001e09090212 */ /* 0x000fe400078e3cff */
[----:B------:R-:W-:Y:S02]  /*2090*/  @P0 LOP3.LUT R4, R4, R33, RZ, 0x3c, !PT ;  /* 0x0000002104040212 */ /* 0x000fe400078e3cff */
[----:B--2---:R-:W-:-:S04]  /*20a0*/  @P5 LOP3.LUT R3, R3, R20, RZ, 0x3c, !PT ;  /* 0x0000001403035212 */ /* 0x004fc800078e3cff */
[----:B------:R-:W-:-:S04]  /*20b0*/  @P6 LOP3.LUT R3, R3, R24, RZ, 0x3c, !PT ;  /* 0x0000001803036212 */ /* 0x000fc800078e3cff */
        /* <DEDUP_REMOVED lines=23> */
[----:B------:R-:W2:Y:S01]  /*2230*/  @P2 LDG.E R24, desc[UR6][R12.64+0xd0] ;  /* 0x0000d0060c182981 */ /* 0x000ea2000c1e1900 */
[----:B------:R-:W-:-:S03]  /*2240*/  @P0 LOP3.LUT R9, R9, R26, RZ, 0x3c, !PT ;  /* 0x0000001a09090212 */ /* 0x000fc600078e3cff */
[----:B------:R-:W2:Y:S01]  /*2250*/  @P2 LDG.E R26, desc[UR6][R12.64+0xd8] ;  /* 0x0000d8060c1a2981 */ /* 0x000ea2000c1e1900 */
[----:B------:R-:W-:-:S03]  /*2260*/  @P1 LOP3.LUT R4, R4, R29, RZ, 0x3c, !PT ;  /* 0x0000001d04041212 */ /* 0x000fc600078e3cff */
[----:B------:R-:W2:Y:S01]  /*2270*/  @P3 LDG.E R29, desc[UR6][R12.64+0xe8] ;  /* 0x0000e8060c1d3981 */ /* 0x000ea2000c1e1900 */
[----:B------:R-:W-:Y:S02]  /*2280*/  @P0 LOP3.LUT R5, R5, R28, RZ, 0x3c, !PT ;  /* 0x0000001c05050212 */ /* 0x000fe400078e3cff */
[----:B------:R-:W-:Y:S01]  /*2290*/  LOP3.LUT P0, RZ, R27, 0x8000, RZ, 0xc0, !PT ;  /* 0x000080001bff7812 */ /* 0x000fe2000780c0ff */
[----:B------:R-:W2:Y:S01]  /*22a0*/  @P3 LDG.E R28, desc[UR6][R12.64+0xdc] ;  /* 0x0000dc060c1c3981 */ /* 0x000ea2000c1e1900 */
[----:B------:R-:W-:-:S03]  /*22b0*/  @P1 LOP3.LUT R3, R3, R30, RZ, 0x3c, !PT ;  /* 0x0000001e03031212 */ /* 0x000fc600078e3cff */
[----:B------:R-:W2:Y:S01]  /*22c0*/  @P3 LDG.E R27, desc[UR6][R12.64+0xe0] ;  /* 0x0000e0060c1b3981 */ /* 0x000ea2000c1e1900 */
[----:B------:R-:W-:-:S03]  /*22d0*/  @P1 LOP3.LUT R9, R9, R32, RZ, 0x3c, !PT ;  /* 0x0000002009091212 */ /* 0x000fc600078e3cff */
[----:B------:R-:W2:Y:S01]  /*22e0*/  @P3 LDG.E R30, desc[UR6][R12.64+0xe4] ;  /* 0x0000e4060c1e3981 */ /* 0x000ea2000c1e1900 */
[----:B------:R-:W-:-:S03]  /*22f0*/  @P1 LOP3.LUT R5, R5, R20, RZ, 0x3c, !PT ;  /* 0x0000001405051212 */ /* 0x000fc600078e3cff */
[----:B------:R-:W2:Y:S04]  /*2300*/  @P3 LDG.E R32, desc[UR6][R12.64+0xec] ;  /* 0x0000ec060c203981 */ /* 0x000ea8000c1e1900 */
[----:B------:R-:W2:Y:S01]  /*2310*/  @P4 LDG.E R20, desc[UR6][R12.64+0x100] ;  /* 0x000100060c144981 */ /* 0x000ea2000c1e1900 */
[----:B------:R-:W-:-:S03]  /*2320*/  @P2 LOP3.LUT R3, R3, R22, RZ, 0x3c, !PT ;  /* 0x0000001603032212 */ /* 0x000fc600078e3cff */
        /* <DEDUP_REMOVED lines=8> */
[----:B------:R-:W2:Y:S01]  /*23b0*/  @P5 LDG.E R26, desc[UR6][R12.64+0x114] ;  /* 0x000114060c1a5981 */ /* 0x000ea2000c1e1900 */
[----:B------:R-:W-:-:S03]  /*23c0*/  @P3 LOP3.LUT R4, R4, R29, RZ, 0x3c, !PT ;  /* 0x0000001d04043212 */ /* 0x000fc600078e3cff */
[----:B------:R-:W2:Y:S01]  /*23d0*/  @P0 LDG.E R29, desc[UR6][R12.64+0x130] ;  /* 0x000130060c1d0981 */ /* 0x000ea2000c1e1900 */
[----:B------:R-:W-:Y:S02]  /*23e0*/  @P4 LOP3.LUT R4, R4, R21, RZ, 0x3c, !PT ;  /* 0x0000001504044212 */ /* 0x000fe400078e3cff */
[----:B------:R-:W-:Y:S01]  /*23f0*/  @P3 LOP3.LUT R3, R3, R28, RZ, 0x3c, !PT ;  /* 0x0000001c03033212 */ /* 0x000fe200078e3cff */
[----:B------:R-:W2:Y:S01]  /*2400*/  @P6 LDG.E R21, desc[UR6][R12.64+0x124] ;  /* 0x000124060c156981 */ /* 0x000ea2000c1e1900 */
[----:B------:R-:W-:-:S03]  /*2410*/  @P3 LOP3.LUT R8, R8, R27, RZ, 0x3c, !PT ;  /* 0x0000001b08083212 */ /* 0x000fc600078e3cff */
[----:B------:R-:W2:Y:S01]  /*2420*/  @P6 LDG.E R28, desc[UR6][R12.64+0x118] ;  /* 0x000118060c1c6981 */ /* 0x000ea2000c1e1900 */
[----:B------:R-:W-:-:S03]  /*2430*/  @P3 LOP3.LUT R9, R9, R30, RZ, 0x3c, !PT ;  /* 0x0000001e09093212 */ /* 0x000fc600078e3cff */
        /* <DEDUP_REMOVED lines=9> */
[----:B------:R-:W2:Y:S04]  /*24d0*/  @P0 LDG.E R20, desc[UR6][R12.64+0x134] ;  /* 0x000134060c140981 */ /* 0x000ea8000c1e1900 */
[----:B------:R-:W2:Y:S04]  /*24e0*/  @P0 LDG.E R36, desc[UR6][R12.64+0x13c] ;  /* 0x00013c060c240981 */ /* 0x000ea8000c1e1900 */
[----:B------:R-:W2:Y:S01]  /*24f0*/  @P0 LDG.E R31, desc[UR6][R12.64+0x138] ;  /* 0x000138060c1f0981 */ /* 0x000ea2000c1e1900 */
[----:B------:R-:W-:Y:S01]  /*2500*/  UIADD3 UR4, UPT, UPT, UR4, 0x10, URZ ;  /* 0x0000001004047890 */ /* 0x000fe2000fffe0ff */
[----:B------:R-:W-:-:S03]  /*2510*/  @P5 LOP3.LUT R3, R3, R22, RZ, 0x3c, !PT ;  /* 0x0000001603035212 */ /* 0x000fc600078e3cff */
[----:B------:R-:W-:Y:S01]  /*2520*/  UISETP.NE.AND UP0, UPT, UR4, 0x20, UPT ;  /* 0x000000200400788c */ /* 0x000fe2000bf05270 */
[----:B---3--:R-:W-:Y:S02]  /*2530*/  @P5 LOP3.LUT R8, R8, R23, RZ, 0x3c, !PT ;  /* 0x0000001708085212 */ /* 0x008fe400078e3cff */
[----:B----4-:R-:W-:Y:S02]  /*2540*/  @P5 LOP3.LUT R4, R4, R25, RZ, 0x3c, !PT ;  /* 0x0000001904045212 */ /* 0x010fe400078e3cff */
[----:B--2---:R-:W-:Y:S02]  /*2550*/  @P5 LOP3.LUT R9, R9, R24, RZ, 0x3c, !PT ;  /* 0x0000001809095212 */ /* 0x004fe400078e3cff */
        /* <DEDUP_REMOVED lines=10> */
[----:B------:R-:W-:Y:S01]  /*2600*/  @P0 LOP3.LUT R4, R4, R31, RZ, 0x3c, !PT ;  /* 0x0000001f04040212 */ /* 0x000fe200078e3cff */
[----:B------:R-:W-:Y:S06]  /*2610*/  BRA.U UP0, `(.L_x_36) ;  /* 0xfffffff5004c7547 */ /* 0x000fec000b83ffff */
[----:B------:R-:W-:-:S05]  /*2620*/  VIADD R16, R16, 0x1 ;  /* 0x0000000110107836 */ /* 0x000fca0000000000 */
[----:B------:R-:W-:-:S13]  /*2630*/  ISETP.NE.AND P0, PT, R16, 0x5, PT ;  /* 0x000000051000780c */ /* 0x000fda0003f05270 */
[----:B------:R-:W-:Y:S05]  /*2640*/  @P0 BRA `(.L_x_37) ;  /* 0xfffffff400300947 */ /* 0x000fea000383ffff */
[----:B------:R3:W-:Y:S04]  /*2650*/  STL [R1+0x4], R3 ;  /* 0x0000040301007387 */ /* 0x0007e80000100800 */
[----:B------:R3:W-:Y:S04]  /*2660*/  STL.64 [R1+0x8], R8 ;  /* 0x0000080801007387 */ /* 0x0007e80000100a00 */
[----:B------:R3:W-:Y:S02]  /*2670*/  STL.64 [R1+0x10], R4 ;  /* 0x0000100401007387 */ /* 0x0007e40000100a00 */
.L_x_31:
[----:B------:R-:W-:Y:S05]  /*2680*/  BSYNC.RECONVERGENT B1 ;  /* 0x0000000000017941 */ /* 0x000fea0003800200 */
.L_x_30:
[C---:B------:R-:W-:Y:S01]  /*2690*/  ISETP.GT.U32.AND P0, PT, R14.reuse, 0x3, PT ;  /* 0x000000030e00780c */ /* 0x040fe20003f04070 */
[----:B------:R-:W-:Y:S01]  /*26a0*/  VIADD R15, R15, 0x1 ;  /* 0x000000010f0f7836 */ /* 0x000fe20000000000 */
[--C-:B------:R-:W-:Y:S02]  /*26b0*/  SHF.R.U64 R14, R14, 0x2, R17.reuse ;  /* 0x000000020e0e7819 */ /* 0x100fe40000001211 */
[----:B------:R-:W-:Y:S02]  /*26c0*/  ISETP.GT.U32.AND.EX P0, PT, R17, RZ, PT, P0 ;  /* 0x000000ff1100720c */ /* 0x000fe40003f04100 */
[----:B------:R-:W-:-:S11]  /*26d0*/  SHF.R.U32.HI R17, RZ, 0x2, R17 ;  /* 0x00000002ff117819 */ /* 0x000fd60000011611 */
[----:B------:R-:W-:Y:S05]  /*26e0*/  @P0 BRA `(.L_x_38) ;  /* 0xffffffd800cc0947 */ /* 0x000fea000383ffff */
.L_x_29:
[----:B------:R-:W-:Y:S05]  /*26f0*/  BSYNC.RECONVERGENT B0 ;  /* 0x0000000000007941 */ /* 0x000fea0003800200 */
.L_x_28:
[----:B------:R-:W4:Y:S01]  /*2700*/  LDCU UR4, c[0x0][0x3a8] ;  /* 0x00007500ff0477ac */ /* 0x000f220008000800 */
[----:B------:R-:W-:Y:S01]  /*2710*/  IMAD.MOV.U32 R10, RZ, RZ, 0x1 ;  /* 0x00000001ff0a7424 */ /* 0x000fe200078e00ff */
[----:B------:R-:W5:Y:S01]  /*2720*/  LDC R16, c[0x0][0x3a4] ;  /* 0x0000e900ff107b82 */ /* 0x000f620000000800 */
[----:B----4-:R-:W4:Y:S01]  /*2730*/  I2F.F64 R14, UR4 ;  /* 0x00000004000e7d12 */ /* 0x010f220008201c00 */
[----:B------:R-:W1:Y:S01]  /*2740*/  LDCU.64 UR4, c[0x0][0x3a0] ;  /* 0x00007400ff0477ac */ /* 0x000e620008000a00 */
[----:B-----5:R-:W-:-:S06]  /*2750*/  FSETP.GEU.AND P1, PT, |R16|, 6.5827683646048100446e-37, PT ;  /* 0x036000001000780b */ /* 0x020fcc0003f2e200 */
[----:B----4-:R-:W4:Y:S02]  /*2760*/  MUFU.RCP64H R11, R15 ;  /* 0x0000000f000b7308 */ /* 0x010f240000001800 */
[----:B----4-:R-:W-:-:S08]  /*2770*/  DFMA R12, -R14, R10, 1 ;  /* 0x3ff000000e0c742b */ /* 0x010fd0000000010a */
[----:B------:R-:W-:-:S08]  /*2780*/  DFMA R12, R12, R12, R12 ;  /* 0x0000000c0c0c722b */ /* 0x000fd0000000000c */
[----:B------:R-:W-:-:S08]  /*2790*/  DFMA R12, R10, R12, R10 ;  /* 0x0000000c0a0c722b */ /* 0x000fd0000000000a */
[----:B------:R-:W-:-:S08]  /*27a0*/  DFMA R10, -R14, R12, 1 ;  /* 0x3ff000000e0a742b */ /* 0x000fd0000000010c */
[----:B------:R-:W-:-:S08]  /*27b0*/  DFMA R10, R12, R10, R12 ;  /* 0x0000000a0c0a722b */ /* 0x000fd0000000000c */
[----:B-1----:R-:W-:-:S08]  /*27c0*/  DMUL R20, R10, UR4 ;  /* 0x000000040a147c28 */ /* 0x002fd00008000000 */
[----:B------:R-:W-:-:S08]  /*27d0*/  DFMA R12, -R14, R20, UR4 ;  /* 0x000000040e0c7e2b */ /* 0x000fd00008000114 */
[----:B------:R-:W-:-:S10]  /*27e0*/  DFMA R20, R10, R12, R20 ;  /* 0x0000000c0a14722b */ /* 0x000fd40000000014 */
[----:B------:R-:W-:-:S05]  /*27f0*/  FFMA R10, RZ, R15, R21 ;  /* 0x0000000fff0a7223 */ /* 0x000fca0000000015 */
[----:B------:R-:W-:-:S13]  /*2800*/  FSETP.GT.AND P0, PT, |R10|, 1.469367938527859385e-39, PT ;  /* 0x001000000a00780b */ /* 0x000fda0003f04200 */
[----:B------:R-:W-:Y:S05]  /*2810*/  @P0 BRA P1, `(.L_x_39) ;  /* 0x0000000000080947 */ /* 0x000fea0000800000 */
[----:B------:R-:W-:-:S07]  /*2820*/  MOV R16, 0x2840 ;  /* 0x0000284000107802 */ /* 0x000fce0000000f00 */
[----:B0-23--:R-:W-:Y:S05]  /*2830*/  CALL.REL.NOINC `($__internal_0_$__cuda_sm20_div_rn_f64_full) ;  /* 0x00000014009c7944 */ /* 0x00dfea0003c00000 */
.L_x_39:
[----:B------:R-:W1:Y:S01]  /*2840*/  MUFU.RSQ64H R13, R21 ;  /* 0x00000015000d7308 */ /* 0x000e620000001c00 */
[----:B------:R-:W-:Y:S01]  /*2850*/  VIADD R12, R21, 0xfcb00000 ;  /* 0xfcb00000150c7836 */ /* 0x000fe20000000000 */
[----:B------:R-:W4:Y:S01]  /*2860*/  LDC.64 R16, c[0x0][0x398] ;  /* 0x0000e600ff107b82 */ /* 0x000f220000000a00 */
[----:B------:R-:W-:Y:S02]  /*2870*/  IMAD.MOV.U32 R14, RZ, RZ, 0x0 ;  /* 0x00000000ff0e7424 */ /* 0x000fe400078e00ff */
[----:B------:R-:W-:Y:S01]  /*2880*/  IMAD.MOV.U32 R15, RZ, RZ, 0x3fd80000 ;  /* 0x3fd80000ff0f7424 */ /* 0x000fe200078e00ff */
[----:B------:R-:W-:-:S04]  /*2890*/  ISETP.GE.U32.AND P0, PT, R12, 0x7ca00000, PT ;  /* 0x7ca000000c00780c */ /* 0x000fc80003f06070 */
[----:B------:R-:W5:Y:S01]  /*28a0*/  LDC.64 R18, c[0x0][0x390] ;  /* 0x0000e400ff127b82 */ /* 0x000f620000000a00 */
[----:B-1----:R-:W-:-:S08]  /*28b0*/  DMUL R10, R12, R12 ;  /* 0x0000000c0c0a7228 */ /* 0x002fd00000000000 */
[----:B------:R-:W-:-:S08]  /*28c0*/  DFMA R10, -R10, R20, 1 ;  /* 0x3ff000000a0a742b */ /* 0x000fd00000000114 */
[----:B------:R-:W-:Y:S02]  /*28d0*/  DFMA R14, R10, R14, 0.5 ;  /* 0x3fe000000a0e742b */ /* 0x000fe4000000000e */
[----:B------:R-:W-:-:S08]  /*28e0*/  DMUL R10, R12, R10 ;  /* 0x0000000a0c0a7228 */ /* 0x000fd00000000000 */
[----:B------:R-:W-:Y:S02]  /*28f0*/  DFMA R26, R14, R10, R12 ;  /* 0x0000000a0e1a722b */ /* 0x000fe4000000000c */
[----:B----4-:R-:W-:-:S06]  /*2900*/  DMUL R10, R16, -0.5 ;  /* 0xbfe00000100a7828 */ /* 0x010fcc0000000000 */
[----:B------:R-:W-:Y:S02]  /*2910*/  DMUL R14, R26, R20 ;  /* 0x000000141a0e7228 */ /* 0x000fe40000000000 */
[----:B-----5:R-:W-:Y:S01]  /*2920*/  DFMA R10, R10, R16, R18 ;  /* 0x000000100a0a722b */ /* 0x020fe20000000012 */
[----:B------:R-:W-:Y:S02]  /*2930*/  VIADD R19, R27, 0xfff00000 ;  /* 0xfff000001b137836 */ /* 0x000fe40000000000 */
[----:B------:R-:W-:-:S03]  /*2940*/  IMAD.MOV.U32 R18, RZ, RZ, R26 ;  /* 0x000000ffff127224 */ /* 0x000fc600078e001a */
[----:B------:R-:W-:Y:S02]  /*2950*/  DFMA R22, R14, -R14, R20 ;  /* 0x8000000e0e16722b */ /* 0x000fe40000000014 */
[----:B------:R-:W-:-:S06]  /*2960*/  DMUL R16, R10, R20 ;  /* 0x000000140a107228 */ /* 0x000fcc0000000000 */
[----:B------:R-:W-:Y:S01]  /*2970*/  DFMA R10, R22, R18, R14 ;  /* 0x00000012160a722b */ /* 0x000fe2000000000e */
[----:B------:R-:W-:Y:S10]  /*2980*/  @!P0 BRA `(.L_x_40) ;  /* 0x0000000000188947 */ /* 0x000ff40003800000 */
[----:B------:R-:W-:Y:S01]  /*2990*/  IMAD.MOV.U32 R24, RZ, RZ, R12 ;  /* 0x000000ffff187224 */ /* 0x000fe200078e000c */
[----:B------:R-:W-:Y:S01]  /*29a0*/  MOV R12, 0x29f0 ;  /* 0x000029f0000c7802 */ /* 0x000fe20000000f00 */
[----:B------:R-:W-:Y:S02]  /*29b0*/  IMAD.MOV.U32 R10, RZ, RZ, R22 ;  /* 0x000000ffff0a7224 */ /* 0x000fe400078e0016 */
[----:B------:R-:W-:Y:S02]  /*29c0*/  IMAD.MOV.U32 R11, RZ, RZ, R23 ;  /* 0x000000ffff0b7224 */ /* 0x000fe400078e0017 */
[----:B------:R-:W-:-:S07]  /*29d0*/  IMAD.MOV.U32 R27, RZ, RZ, R19 ;  /* 0x000000ffff1b7224 */ /* 0x000fce00078e0013 */
[----:B0-23--:R-:W-:Y:S05]  /*29e0*/  CALL.REL.NOINC `($__internal_1_$__cuda_sm20_dsqrt_rn_f64_mediumpath_v1) ;  /* 0x0000001800a87944 */ /* 0x00dfea0003c00000 */
.L_x_40:
[----:B------:R-:W1:Y:S01]  /*29f0*/  LDCU UR5, c[0x0][0x3a8] ;  /* 0x00007500ff0577ac */ /* 0x000e620008000800 */
[----:B------:R-:W4:Y:S01]  /*2a00*/  LDCU.64 UR8, c[0x0][0x398] ;  /* 0x00007300ff0877ac */ /* 0x000f220008000a00 */
[----:B-1----:R-:W-:Y:S01]  /*2a10*/  UISETP.GE.AND UP0, UPT, UR5, 0x1, UPT ;  /* 0x000000010500788c */ /* 0x002fe2000bf06270 */
[----:B----4-:R-:W-:-:S08]  /*2a20*/  DMUL R18, R10, UR8 ;  /* 0x000000080a127c28 */ /* 0x010fd00008000000 */
[----:B------:R-:W-:Y:S05]  /*2a30*/  BRA.U !UP0, `(.L_x_41) ;  /* 0x0000001108b47547 */ /* 0x000fea000b800000 */
[----:B------:R-:W-:Y:S01]  /*2a40*/  CS2R R10, SRZ ;  /* 0x00000000000a7805 */ /* 0x000fe2000001ff00 */
[----:B------:R-:W-:Y:S01]  /*2a50*/  UIADD3 UR5, UPT, UPT, -UR5, URZ, URZ ;  /* 0x000000ff05057290 */ /* 0x000fe2000fffe1ff */
[----:B------:R-:W-:-:S11]  /*2a60*/  UMOV UR4, URZ ;  /* 0x000000ff00047c82 */ /* 0x000fd60008000000 */
.L_x_50:
[----:B------:R-:W-:Y:S01]  /*2a70*/  UISETP.NE.AND UP0, UPT, UR4, 0x1, UPT ;  /* 0x000000010400788c */ /* 0x000fe2000bf05270 */
[----:B------:R-:W-:Y:S01]  /*2a80*/  IMAD.MOV.U32 R32, RZ, RZ, R10 ;  /* 0x000000ffff207224 */ /* 0x000fe200078e000a */
[----:B------:R-:W-:Y:S01]  /*2a90*/  UIADD3 UR5, UPT, UPT, UR5, 0x1, URZ ;  /* 0x0000000105057890 */ /* 0x000fe2000fffe0ff */
[----:B------:R-:W-:Y:S01]  /*2aa0*/  IMAD.MOV.U32 R33, RZ, RZ, R11 ;  /* 0x000000ffff217224 */ /* 0x000fe200078e000b */
[----:B------:R-:W-:Y:S02]  /*2ab0*/  UMOV UR4, URZ ;  /* 0x000000ff00047c82 */ /* 0x000fe40008000000 */
[----:B------:R-:W-:-:S03]  /*2ac0*/  UISETP.NE.AND UP1, UPT, UR5, URZ, UPT ;  /* 0x000000ff0500728c */ /* 0x000fc6000bf25270 */
[----:B------:R-:W-:Y:S08]  /*2ad0*/  BRA.U !UP0, `(.L_x_42) ;  /* 0x0000000d08907547 */ /* 0x000ff0000b800000 */
[----:B------:R-:W-:Y:S01]  /*2ae0*/  SHF.R.U32.HI R10, RZ, 0x2, R3 ;  /* 0x00000002ff0a7819 */ /* 0x000fe20000011603 */
[----:B------:R-:W-:Y:S01]  /*2af0*/  IMAD.MOV.U32 R24, RZ, RZ, 0x0 ;  /* 0x00000000ff187424 */ /* 0x000fe200078e00ff */
[----:B------:R-:W-:Y:S01]  /*2b00*/  SHF.R.U32.HI R13, RZ, 0x2, R8 ;  /* 0x00000002ff0d7819 */ /* 0x000fe20000011608 */
[----:B------:R-:W-:Y:S01]  /*2b10*/  IMAD.MOV.U32 R25, RZ, RZ, 0x3ca00000 ;  /* 0x3ca00000ff197424 */ /* 0x000fe200078e00ff */
[----:B------:R-:W-:Y:S01]  /*2b20*/  LOP3.LUT R10, R10, R3, RZ, 0x3c, !PT ;  /* 0x000000030a0a7212 */ /* 0x000fe200078e3cff */
[----:B0-23--:R-:W-:Y:S01]  /*2b30*/  IMAD.SHL.U32 R3, R5, 0x10, RZ ;  /* 0x0000001005037824 */ /* 0x00dfe200078e00ff */
[----:B------:R-:W-:Y:S01]  /*2b40*/  LOP3.LUT R13, R13, R8, RZ, 0x3c, !PT ;  /* 0x000000080d0d7212 */ /* 0x000fe200078e3cff */
[----:B------:R-:W-:Y:S01]  /*2b50*/  BSSY.RECONVERGENT B0, `(.L_x_43) ;  /* 0x0000073000007945 */ /* 0x000fe20003800200 */
[----:B------:R-:W-:Y:S01]  /*2b60*/  SHF.R.U32.HI R15, RZ, 0x2, R4 ;  /* 0x00000002ff0f7819 */ /* 0x000fe20000011604 */
[----:B------:R-:W-:-:S03]  /*2b70*/  IMAD.SHL.U32 R11, R10, 0x2, RZ ;  /* 0x000000020a0b7824 */ /* 0x000fc600078e00ff */
[----:B------:R-:W-:Y:S02]  /*2b80*/  LOP3.LUT R15, R15, R4, RZ, 0x3c, !PT ;  /* 0x000000040f0f7212 */ /* 0x000fe400078e3cff */
[----:B------:R-:W-:-:S04]  /*2b90*/  LOP3.LUT R10, R10, R11, R3, 0x96, !PT ;  /* 0x0000000b0a0a7212 */ /* 0x000fc800078e9603 */
[----:B------:R-:W-:Y:S01]  /*2ba0*/  LOP3.LUT R3, R10, R5, RZ, 0x3c, !PT ;  /* 0x000000050a037212 */ /* 0x000fe200078e3cff */
[----:B------:R-:W-:-:S04]  /*2bb0*/  IMAD.SHL.U32 R10, R13, 0x2, RZ ;  /* 0x000000020d0a7824 */ /* 0x000fc800078e00ff */
[----:B------:R-:W-:-:S05]  /*2bc0*/  IMAD.SHL.U32 R8, R3, 0x10, RZ ;  /* 0x0000001003087824 */ /* 0x000fca00078e00ff */
[----:B------:R-:W-:Y:S02]  /*2bd0*/  LOP3.LUT R8, R13, R10, R8, 0x96, !PT ;  /* 0x0000000a0d087212 */ /* 0x000fe400078e9608 */
[----:B------:R-:W-:Y:S02]  /*2be0*/  IADD3 R13, PT, PT, R2, 0x587c5, R3 ;  /* 0x000587c5020d7810 */ /* 0x000fe40007ffe003 */
[----:B------:R-:W-:Y:S02]  /*2bf0*/  LOP3.LUT R35, R8, R3, RZ, 0x3c, !PT ;  /* 0x0000000308237212 */ /* 0x000fe400078e3cff */
[----:B------:R-:W-:Y:S02]  /*2c00*/  SHF.R.U32.HI R8, RZ, 0x2, R9 ;  /* 0x00000002ff087819 */ /* 0x000fe40000011609 */
[----:B------:R-:W-:Y:S02]  /*2c10*/  IADD3 R10, PT, PT, R2, 0xb0f8a, R35 ;  /* 0x000b0f8a020a7810 */ /* 0x000fe40007ffe023 */
[----:B------:R-:W-:Y:S01]  /*2c20*/  LOP3.LUT R8, R8, R9, RZ, 0x3c, !PT ;  /* 0x0000000908087212 */ /* 0x000fe200078e3cff */
[----:B------:R-:W-:-:S02]  /*2c30*/  IMAD.SHL.U32 R9, R35, 0x10, RZ ;  /* 0x0000001023097824 */ /* 0x000fc400078e00ff */
[----:B------:R-:W-:-:S04]  /*2c40*/  IMAD.WIDE.U32 R10, R10, 0x200000, RZ ;  /* 0x002000000a0a7825 */ /* 0x000fc800078e00ff */
[----:B------:R-:W-:Y:S01]  /*2c50*/  IMAD.SHL.U32 R14, R8, 0x2, RZ ;  /* 0x00000002080e7824 */ /* 0x000fe200078e00ff */
[----:B------:R-:W-:-:S04]  /*2c60*/  LOP3.LUT R10, R10, R13, RZ, 0x3c, !PT ;  /* 0x0000000d0a0a7212 */ /* 0x000fc800078e3cff */
[----:B------:R-:W0:Y:S01]  /*2c70*/  I2F.F64.U64 R12, R10 ;  /* 0x0000000a000c7312 */ /* 0x000e220000301800 */
[----:B------:R-:W-:Y:S01]  /*2c80*/  LOP3.LUT R14, R8, R14, R9, 0x96, !PT ;  /* 0x0000000e080e7212 */ /* 0x000fe200078e9609 */
[----:B------:R-:W-:-:S03]  /*2c90*/  IMAD.SHL.U32 R9, R15, 0x2, RZ ;  /* 0x000000020f097824 */ /* 0x000fc600078e00ff */
[----:B------:R-:W-:-:S05]  /*2ca0*/  LOP3.LUT R4, R14, R35, RZ, 0x3c, !PT ;  /* 0x000000230e047212 */ /* 0x000fca00078e3cff */
[----:B------:R-:W-:Y:S01]  /*2cb0*/  IMAD.SHL.U32 R8, R4, 0x10, RZ ;  /* 0x0000001004087824 */ /* 0x000fe200078e00ff */
[----:B0-----:R-:W-:-:S04]  /*2cc0*/  DFMA R12, R12, R24, 5.5511151231257827021e-17 ;  /* 0x3c9000000c0c742b */ /* 0x001fc80000000018 */
[----:B------:R-:W-:Y:S02]  /*2cd0*/  LOP3.LUT R9, R15, R9, R8, 0x96, !PT ;  /* 0x000000090f097212 */ /* 0x000fe400078e9608 */
[C---:B------:R-:W-:Y:S01]  /*2ce0*/  IADD3 R15, PT, PT, R2.reuse, 0x10974f, R4 ;  /* 0x0010974f020f7810 */ /* 0x040fe20007ffe004 */
[----:B------:R-:W-:Y:S01]  /*2cf0*/  VIADD R2, R2, 0x161f14 ;  /* 0x00161f1402027836 */ /* 0x000fe20000000000 */
[----:B------:R-:W-:Y:S02]  /*2d00*/  LOP3.LUT R29, R9, R4, RZ, 0x3c, !PT ;  /* 0x00000004091d7212 */ /* 0x000fe400078e3cff */
[----:B------:R-:W-:Y:S01]  /*2d10*/  ISETP.GT.AND P0, PT, R13, 0xfffff, PT ;  /* 0x000fffff0d00780c */ /* 0x000fe20003f04270 */
[----:B------:R-:W-:Y:S02]  /*2d20*/  IMAD.MOV.U32 R8, RZ, RZ, R12 ;  /* 0x000000ffff087224 */ /* 0x000fe400078e000c */
[----:B------:R-:W-:Y:S02]  /*2d30*/  IMAD.MOV.U32 R9, RZ, RZ, R13 ;  /* 0x000000ffff097224 */ /* 0x000fe400078e000d */
[----:B------:R-:W-:-:S02]  /*2d40*/  IMAD.IADD R10, R29, 0x1, R2 ;  /* 0x000000011d0a7824 */ /* 0x000fc400078e0202 */
[----:B------:R-:W-:Y:S02]  /*2d50*/  IMAD.MOV.U32 R14, RZ, RZ, R12 ;  /* 0x000000ffff0e7224 */ /* 0x000fe400078e000c */
[----:B------:R-:W-:-:S04]  /*2d60*/  IMAD.WIDE.U32 R10, R10, 0x200000, RZ ;  /* 0x002000000a0a7825 */ /* 0x000fc800078e00ff */
[----:B------:R-:W-:Y:S01]  /*2d70*/  @!P0 DMUL R8, R8, 1.80143985094819840000e+16 ;  /* 0x4350000008088828 */ /* 0x000fe20000000000 */
[----:B------:R-:W-:Y:S01]  /*2d80*/  LOP3.LUT R10, R10, R15, RZ, 0x3c, !PT ;  /* 0x0000000f0a0a7212 */ /* 0x000fe200078e3cff */
[----:B------:R-:W-:Y:S02]  /*2d90*/  IMAD.MOV.U32 R12, RZ, RZ, -0x3ff ;  /* 0xfffffc01ff0c7424 */ /* 0x000fe400078e00ff */
[----:B------:R-:W-:-:S03]  /*2da0*/  @!P0 IMAD.MOV.U32 R12, RZ, RZ, -0x435 ;  /* 0xfffffbcbff0c8424 */ /* 0x000fc600078e00ff */
[----:B------:R-:W0:Y:S03]  /*2db0*/  I2F.F64.U64 R10, R10 ;  /* 0x0000000a000a7312 */ /* 0x000e260000301800 */
[----:B------:R-:W-:Y:S02]  /*2dc0*/  @!P0 IMAD.MOV.U32 R13, RZ, RZ, R9 ;  /* 0x000000ffff0d8224 */ /* 0x000fe400078e0009 */
[----:B------:R-:W-:Y:S02]  /*2dd0*/  @!P0 IMAD.MOV.U32 R14, RZ, RZ, R8 ;  /* 0x000000ffff0e8224 */ /* 0x000fe400078e0008 */
[----:B------:R-:W-:-:S05]  /*2de0*/  VIADD R15, R13, 0xffffffff ;  /* 0xffffffff0d0f7836 */ /* 0x000fca0000000000 */
[----:B------:R-:W-:Y:S01]  /*2df0*/  ISETP.GT.U32.AND P1, PT, R15, 0x7feffffe, PT ;  /* 0x7feffffe0f00780c */ /* 0x000fe20003f24070 */
[----:B0-----:R-:W-:-:S12]  /*2e00*/  DFMA R24, R10, 2.2204460492503130808e-16, R24 ;  /* 0x3cb000000a18782b */ /* 0x001fd80000000018 */
[----:B------:R-:W-:Y:S05]  /*2e10*/  @P1 BRA `(.L_x_44) ;  /* 0x0000000400001947 */ /* 0x000fea0003800000 */
[C---:B------:R-:W-:Y:S01]  /*2e20*/  LOP3.LUT R8, R13.reuse, 0xfffff, RZ, 0xc0, !PT ;  /* 0x000fffff0d087812 */ /* 0x040fe200078ec0ff */
[----:B------:R-:W-:Y:S01]  /*2e30*/  IMAD.MOV.U32 R30, RZ, RZ, RZ ;  /* 0x000000ffff1e7224 */ /* 0x000fe200078e00ff */
[----:B------:R-:W-:Y:S01]  /*2e40*/  UMOV UR8, 0x3ae80f1e ;  /* 0x3ae80f1e00087882 */ /* 0x000fe20000000000 */
[----:B------:R-:W-:Y:S01]  /*2e50*/  IMAD.MOV.U32 R22, RZ, RZ, -0x748574fc ;  /* 0x8b7a8b04ff167424 */ /* 0x000fe200078e00ff */
[----:B------:R-:W-:Y:S01]  /*2e60*/  LOP3.LUT R15, R8, 0x3ff00000, RZ, 0xfc, !PT ;  /* 0x3ff00000080f7812 */ /* 0x000fe200078efcff */
[----:B------:R-:W-:Y:S01]  /*2e70*/  IMAD.MOV.U32 R23, RZ, RZ, 0x3ed0ee25 ;  /* 0x3ed0ee25ff177424 */ /* 0x000fe200078e00ff */
[----:B------:R-:W-:Y:S01]  /*2e80*/  UMOV UR9, 0x3eb1380b ;  /* 0x3eb1380b00097882 */ /* 0x000fe20000000000 */
[----:B------:R-:W-:Y:S01]  /*2e90*/  LEA.HI R12, R13, R12, RZ, 0xc ;  /* 0x0000000c0d0c7211 */ /* 0x000fe200078f60ff */
[----:B------:R-:W-:Y:S01]  /*2ea0*/  IMAD.MOV.U32 R13, RZ, RZ, 0x43300000 ;  /* 0x43300000ff0d7424 */ /* 0x000fe200078e00ff */
[----:B------:R-:W-:Y:S01]  /*2eb0*/  ISETP.GE.U32.AND P0, PT, R15, 0x3ff6a09f, PT ;  /* 0x3ff6a09f0f00780c */ /* 0x000fe20003f06070 */
[----:B------:R-:W-:Y:S01]  /*2ec0*/  UMOV UR10, 0x80000000 ;  /* 0x80000000000a7882 */ /* 0x000fe20000000000 */
[----:B------:R-:W-:-:S11]  /*2ed0*/  UMOV UR11, 0x43300000 ;  /* 0x43300000000b7882 */ /* 0x000fd60000000000 */
[----:B------:R-:W-:Y:S02]  /*2ee0*/  @P0 VIADD R9, R15, 0xfff00000 ;  /* 0xfff000000f090836 */ /* 0x000fe40000000000 */
[----:B------:R-:W-:Y:S02]  /*2ef0*/  @P0 VIADD R12, R12, 0x1 ;  /* 0x000000010c0c0836 */ /* 0x000fe40000000000 */
[----:B------:R-:W-:-:S03]  /*2f00*/  @P0 IMAD.MOV.U32 R15, RZ, RZ, R9 ;  /* 0x000000ffff0f0224 */ /* 0x000fc600078e0009 */
[----:B------:R-:W-:-:S03]  /*2f10*/  LOP3.LUT R12, R12, 0x80000000, RZ, 0x3c, !PT ;  /* 0x800000000c0c7812 */ /* 0x000fc600078e3cff */
[C---:B------:R-:W-:Y:S02]  /*2f20*/  DADD R20, R14.reuse, 1 ;  /* 0x3ff000000e147429 */ /* 0x040fe40000000000 */
[----:B------:R-:W-:Y:S02]  /*2f30*/  DADD R14, R14, -1 ;  /* 0xbff000000e0e7429 */ /* 0x000fe40000000000 */
[----:B------:R-:W-:Y:S01]  /*2f40*/  DADD R12, R12, -UR10 ;  /* 0x8000000a0c0c7e29 */ /* 0x000fe20008000000 */
[----:B------:R-:W-:Y:S01]  /*2f50*/  UMOV UR10, 0xfefa39ef ;  /* 0xfefa39ef000a7882 */ /* 0x000fe20000000000 */
[----:B------:R-:W0:Y:S01]  /*2f60*/  MUFU.RCP64H R31, R21 ;  /* 0x00000015001f7308 */ /* 0x000e220000001800 */
[----:B------:R-:W-:Y:S01]  /*2f70*/  UMOV UR11, 0x3fe62e42 ;  /* 0x3fe62e42000b7882 */ /* 0x000fe20000000000 */
[----:B0-----:R-:W-:-:S08]  /*2f80*/  DFMA R8, -R20, R30, 1 ;  /* 0x3ff000001408742b */ /* 0x001fd0000000011e */
[----:B------:R-:W-:-:S08]  /*2f90*/  DFMA R8, R8, R8, R8 ;  /* 0x000000080808722b */ /* 0x000fd00000000008 */
[----:B------:R-:W-:-:S08]  /*2fa0*/  DFMA R30, R30, R8, R30 ;  /* 0x000000081e1e722b */ /* 0x000fd0000000001e */
[----:B------:R-:W-:-:S08]  /*2fb0*/  DMUL R8, R14, R30 ;  /* 0x0000001e0e087228 */ /* 0x000fd00000000000 */
[----:B------:R-:W-:-:S08]  /*2fc0*/  DFMA R8, R14, R30, R8 ;  /* 0x0000001e0e08722b */ /* 0x000fd00000000008 */
[----:B------:R-:W-:-:S08]  /*2fd0*/  DMUL R10, R8, R8 ;  /* 0x00000008080a7228 */ /* 0x000fd00000000000 */
[----:B------:R-:W-:Y:S01]  /*2fe0*/  DFMA R20, R10, UR8, R22 ;  /* 0x000000080a147c2b */ /* 0x000fe20008000016 */
[----:B------:R-:W-:Y:S01]  /*2ff0*/  UMOV UR8, 0x9f02676f ;  /* 0x9f02676f00087882 */ /* 0x000fe20000000000 */
[----:B------:R-:W-:-:S06]  /*3000*/  UMOV UR9, 0x3ef3b266 ;  /* 0x3ef3b26600097882 */ /* 0x000fcc0000000000 */
[----:B------:R-:W-:Y:S01]  /*3010*/  DFMA R20, R10, R20, UR8 ;  /* 0x000000080a147e2b */ /* 0x000fe20008000014 */
[----:B------:R-:W-:Y:S01]  /*3020*/  UMOV UR8, 0xa9ab0956 ;  /* 0xa9ab095600087882 */ /* 0x000fe20000000000 */
[----:B------:R-:W-:-:S06]  /*3030*/  UMOV UR9, 0x3f1745cb ;  /* 0x3f1745cb00097882 */ /* 0x000fcc0000000000 */
[----:B------:R-:W-:Y:S01]  /*3040*/  DFMA R20, R10, R20, UR8 ;  /* 0x000000080a147e2b */ /* 0x000fe20008000014 */
[----:B------:R-:W-:Y:S01]  /*3050*/  UMOV UR8, 0x2d1b5154 ;  /* 0x2d1b515400087882 */ /* 0x000fe20000000000 */
[----:B------:R-:W-:-:S06]  /*3060*/  UMOV UR9, 0x3f3c71c7 ;  /* 0x3f3c71c700097882 */ /* 0x000fcc0000000000 */
[----:B------:R-:W-:Y:S01]  /*3070*/  DFMA R22, R10, R20, UR8 ;  /* 0x000000080a167e2b */ /* 0x000fe20008000014 */
[----:B------:R-:W-:Y:S01]  /*3080*/  UMOV UR8, 0x923be72d ;  /* 0x923be72d00087882 */ /* 0x000fe20000000000 */
[----:B------:R-:W-:Y:S01]  /*3090*/  UMOV UR9, 0x3f624924 ;  /* 0x3f62492400097882 */ /* 0x000fe20000000000 */
[----:B------:R-:W-:-:S05]  /*30a0*/  DADD R20, R14, -R8 ;  /* 0x000000000e147229 */ /* 0x000fca0000000808 */
[----:B------:R-:W-:Y:S01]  /*30b0*/  DFMA R22, R10, R22, UR8 ;  /* 0x000000080a167e2b */ /* 0x000fe20008000016 */
[----:B------:R-:W-:Y:S01]  /*30c0*/  UMOV UR8, 0x9999a3c4 ;  /* 0x9999a3c400087882 */ /* 0x000fe20000000000 */
[----:B------:R-:W-:Y:S01]  /*30d0*/  UMOV UR9, 0x3f899999 ;  /* 0x3f89999900097882 */ /* 0x000fe20000000000 */
[----:B------:R-:W-:-:S05]  /*30e0*/  DADD R20, R20, R20 ;  /* 0x0000000014147229 */ /* 0x000fca0000000014 */
[----:B------:R-:W-:Y:S01]  /*30f0*/  DFMA R22, R10, R22, UR8 ;  /* 0x000000080a167e2b */ /* 0x000fe20008000016 */
[----:B------:R-:W-:Y:S01]  /*3100*/  UMOV UR8, 0x55555554 ;  /* 0x5555555400087882 */ /* 0x000fe20000000000 */
[----:B------:R-:W-:Y:S01]  /*3110*/  UMOV UR9, 0x3fb55555 ;  /* 0x3fb5555500097882 */ /* 0x000fe20000000000 */
[----:B------:R-:W-:Y:S02]  /*3120*/  DFMA R14, R14, -R8, R20 ;  /* 0x800000080e0e722b */ /* 0x000fe40000000014 */
[----:B------:R-:W-:-:S03]  /*3130*/  DFMA R20, R12, UR10, R8 ;  /* 0x0000000a0c147c2b */ /* 0x000fc60008000008 */
[----:B------:R-:W-:Y:S01]  /*3140*/  DFMA R22, R10, R22, UR8 ;  /* 0x000000080a167e2b */ /* 0x000fe20008000016 */
[----:B------:R-:W-:Y:S01]  /*3150*/  UMOV UR8, 0xfefa39ef ;  /* 0xfefa39ef00087882 */ /* 0x000fe20000000000 */
[----:B------:R-:W-:Y:S01]  /*3160*/  UMOV UR9, 0x3fe62e42 ;  /* 0x3fe62e4200097882 */ /* 0x000fe20000000000 */
[----:B------:R-:W-:Y:S02]  /*3170*/  DMUL R14, R30, R14 ;  /* 0x0000000e1e0e7228 */ /* 0x000fe40000000000 */
[----:B------:R-:W-:Y:S01]  /*3180*/  DFMA R26, R12, -UR8, R20 ;  /* 0x800000080c1a7c2b */ /* 0x000fe20008000014 */
[----:B------:R-:W-:Y:S01]  /*3190*/  UMOV UR8, 0x3b39803f ;  /* 0x3b39803f00087882 */ /* 0x000fe20000000000 */
[----:B------:R-:W-:Y:S01]  /*31a0*/  UMOV UR9, 0x3c7abc9e ;  /* 0x3c7abc9e00097882 */ /* 0x000fe20000000000 */
[----:B------:R-:W-:-:S05]  /*31b0*/  DMUL R22, R10, R22 ;  /* 0x000000160a167228 */ /* 0x000fca0000000000 */
[----:B------:R-:W-:-:S03]  /*31c0*/  DADD R26, -R8, R26 ;  /* 0x00000000081a7229 */ /* 0x000fc6000000011a */
[----:B------:R-:W-:-:S08]  /*31d0*/  DFMA R14, R8, R22, R14 ;  /* 0x00000016080e722b */ /* 0x000fd0000000000e */
[----:B------:R-:W-:-:S08]  /*31e0*/  DADD R14, R14, -R26 ;  /* 0x000000000e0e7229 */ /* 0x000fd0000000081a */
[----:B------:R-:W-:-:S08]  /*31f0*/  DFMA R14, R12, UR8, R14 ;  /* 0x000000080c0e7c2b */ /* 0x000fd0000800000e */
[----:B------:R-:W-:Y:S01]  /*3200*/  DADD R20, R20, R14 ;  /* 0x0000000014147229 */ /* 0x000fe2000000000e */
[----:B------:R-:W-:Y:S10]  /*3210*/  BRA `(.L_x_45) ;  /* 0x0000000000187947 */ /* 0x000ff40003800000 */
.L_x_44:
[----:B------:R-:W-:Y:S01]  /*3220*/  IMAD.MOV.U32 R10, RZ, RZ, 0x0 ;  /* 0x00000000ff0a7424 */ /* 0x000fe200078e00ff */
[----:B------:R-:W-:Y:S01]  /*3230*/  LOP3.LUT P0, RZ, R9, 0x7fffffff, RZ, 0xc0, !PT ;  /* 0x7fffffff09ff7812 */ /* 0x000fe2000780c0ff */
[----:B------:R-:W-:-:S06]  /*3240*/  IMAD.MOV.U32 R11, RZ, RZ, 0x7ff00000 ;  /* 0x7ff00000ff0b7424 */ /* 0x000fcc00078e00ff */
[----:B------:R-:W-:-:S10]  /*3250*/  DFMA R10, R8, R10, +INF ;  /* 0x7ff00000080a742b */ /* 0x000fd4000000000a */
[----:B------:R-:W-:Y:S02]  /*3260*/  FSEL R20, R10, RZ, P0 ;  /* 0x000000ff0a147208 */ /* 0x000fe40000000000 */
[----:B------:R-:W-:-:S07]  /*3270*/  FSEL R21, R11, -QNAN , P0 ;  /* 0xfff000000b157808 */ /* 0x000fce0000000000 */
.L_x_45:
[----:B------:R-:W-:Y:S05]  /*3280*/  BSYNC.RECONVERGENT B0 ;  /* 0x0000000000007941 */ /* 0x000fea0003800200 */
.L_x_43:
[----:B------:R-:W-:Y:S01]  /*3290*/  DMUL R8, RZ, R24 ;  /* 0x00000018ff087228 */ /* 0x000fe20000000000 */
[----:B------:R-:W-:Y:S01]  /*32a0*/  IMAD.SHL.U32 R10, R25, 0x2, RZ ;  /* 0x00000002190a7824 */ /* 0x000fe200078e00ff */
[----:B------:R-:W-:Y:S01]  /*32b0*/  DMUL R20, R20, -2 ;  /* 0xc000000014147828 */ /* 0x000fe20000000000 */
[----:B------:R-:W-:Y:S01]  /*32c0*/  UMOV UR8, 0x33145c07 ;  /* 0x33145c0700087882 */ /* 0x000fe20000000000 */
[----:B------:R-:W-:Y:S01]  /*32d0*/  UMOV UR9, 0x3ca1a626 ;  /* 0x3ca1a62600097882 */ /* 0x000fe20000000000 */
[----:B------:R-:W-:Y:S01]  /*32e0*/  IMAD.MOV.U32 R26, RZ, RZ, 0x0 ;  /* 0x00000000ff1a7424 */ /* 0x000fe200078e00ff */
[----:B------:R-:W-:Y:S01]  /*32f0*/  ISETP.GT.U32.AND P0, PT, R10, -0x79800000, PT ;  /* 0x868000000a00780c */ /* 0x000fe20003f04070 */
[----:B------:R-:W-:Y:S01]  /*3300*/  IMAD.MOV.U32 R27, RZ, RZ, 0x3fd80000 ;  /* 0x3fd80000ff1b7424 */ /* 0x000fe200078e00ff */
[----:B------:R-:W-:Y:S01]  /*3310*/  UMOV UR10, 0xf9785eba ;  /* 0xf9785eba000a7882 */ /* 0x000fe20000000000 */
[----:B------:R-:W-:Y:S01]  /*3320*/  IMAD.MOV.U32 R30, RZ, RZ, -0x3e107ad8 ;  /* 0xc1ef8528ff1e7424 */ /* 0x000fe200078e00ff */
[----:B------:R-:W-:Y:S01]  /*3330*/  FSEL R23, R9, R25, P0 ;  /* 0x0000001909177208 */ /* 0x000fe20000000000 */
[----:B------:R-:W-:Y:S01]  /*3340*/  IMAD.MOV.U32 R31, RZ, RZ, 0x3e21eea7 ;  /* 0x3e21eea7ff1f7424 */ /* 0x000fe200078e00ff */
[----:B------:R-:W-:Y:S01]  /*3350*/  FSEL R8, R8, R24, P0 ;  /* 0x0000001808087208 */ /* 0x000fe20000000000 */
[----:B------:R-:W0:Y:S01]  /*3360*/  MUFU.RSQ64H R25, R21 ;  /* 0x0000001500197308 */ /* 0x000e220000001c00 */
[----:B------:R-:W-:Y:S01]  /*3370*/  VIADD R24, R21, 0xfcb00000 ;  /* 0xfcb0000015187836 */ /* 0x000fe20000000000 */
[----:B------:R-:W-:Y:S01]  /*3380*/  UMOV UR11, 0x3de5db65 ;  /* 0x3de5db65000b7882 */ /* 0x000fe20000000000 */
[----:B------:R-:W-:Y:S01]  /*3390*/  VIADD R9, R23, 0x100000 ;  /* 0x0010000017097836 */ /* 0x000fe20000000000 */
[----:B------:R-:W-:Y:S01]  /*33a0*/  BSSY.RECONVERGENT B0, `(.L_x_46) ;  /* 0x000004a000007945 */ /* 0x000fe20003800200 */
[----:B------:R-:W-:-:S03]  /*33b0*/  IMAD.MOV.U32 R22, RZ, RZ, R8 ;  /* 0x000000ffff167224 */ /* 0x000fc600078e0008 */
[----:B------:R-:W1:Y:S08]  /*33c0*/  FRND.F64 R32, R8 ;  /* 0x0000000800207313 */ /* 0x000e700000301800 */
[----:B------:R-:W2:Y:S01]  /*33d0*/  F2I.S64.F64 R8, R8 ;  /* 0x0000000800087311 */ /* 0x000ea20000301900 */
[----:B0-----:R-:W-:Y:S02]  /*33e0*/  DMUL R10, R24, R24 ;  /* 0x00000018180a7228 */ /* 0x001fe40000000000 */
[----:B-1----:R-:W-:-:S06]  /*33f0*/  DFMA R32, R32, -0.5, R22 ;  /* 0xbfe000002020782b */ /* 0x002fcc0000000016 */
[----:B------:R-:W-:Y:S02]  /*3400*/  DFMA R10, R20, -R10, 1 ;  /* 0x3ff00000140a742b */ /* 0x000fe4000000080a */
[----:B------:R-:W-:Y:S01]  /*3410*/  DMUL R12, R32, UR8 ;  /* 0x00000008200c7c28 */ /* 0x000fe20008000000 */
[----:B------:R-:W-:Y:S01]  /*3420*/  UMOV UR8, 0x54442d18 ;  /* 0x54442d1800087882 */ /* 0x000fe20000000000 */
[----:B------:R-:W-:-:S04]  /*3430*/  UMOV UR9, 0x400921fb ;  /* 0x400921fb00097882 */ /* 0x000fc80000000000 */
[----:B------:R-:W-:Y:S01]  /*3440*/  DFMA R26, R10, R26, 0.5 ;  /* 0x3fe000000a1a742b */ /* 0x000fe2000000001a */
[----:B--2---:R-:W-:Y:S01]  /*3450*/  LOP3.LUT P1, RZ, R8, 0x2, RZ, 0xc0, !PT ;  /* 0x0000000208ff7812 */ /* 0x004fe2000782c0ff */
[----:B------:R-:W-:Y:S02]  /*3460*/  DMUL R10, R24, R10 ;  /* 0x0000000a180a7228 */ /* 0x000fe40000000000 */
[----:B------:R-:W-:Y:S01]  /*3470*/  DFMA R32, R32, UR8, R12 ;  /* 0x0000000820207c2b */ /* 0x000fe2000800000c */
[----:B------:R-:W-:Y:S01]  /*3480*/  UMOV UR8, 0x20fd8164 ;  /* 0x20fd816400087882 */ /* 0x000fe20000000000 */
[----:B------:R-:W-:-:S04]  /*3490*/  UMOV UR9, 0x3da8ff83 ;  /* 0x3da8ff8300097882 */ /* 0x000fc80000000000 */
[----:B------:R-:W-:Y:S01]  /*34a0*/  DFMA R26, R26, R10, R24 ;  /* 0x0000000a1a1a722b */ /* 0x000fe20000000018 */
[----:B------:R-:W-:Y:S01]  /*34b0*/  IMAD.MOV.U32 R10, RZ, RZ, 0x2cb0d246 ;  /* 0x2cb0d246ff0a7424 */ /* 0x000fe200078e00ff */
[----:B------:R-:W-:Y:S01]  /*34c0*/  DMUL R12, R32, R32 ;  /* 0x00000020200c7228 */ /* 0x000fe20000000000 */
[----:B------:R-:W-:-:S05]  /*34d0*/  IMAD.MOV.U32 R11, RZ, RZ, 0x3e5ae5f1 ;  /* 0x3e5ae5f1ff0b7424 */ /* 0x000fca00078e00ff */
[----:B------:R-:W-:Y:S02]  /*34e0*/  DMUL R14, R20, R26 ;  /* 0x0000001a140e7228 */ /* 0x000fe40000000000 */
[C---:B------:R-:W-:Y:S01]  /*34f0*/  DFMA R10, R12.reuse, UR10, -R10 ;  /* 0x0000000a0c0a7c2b */ /* 0x040fe2000800080a */
[----:B------:R-:W-:Y:S01]  /*3500*/  UMOV UR10, 0x69ace392 ;  /* 0x69ace392000a7882 */ /* 0x000fe20000000000 */
[----:B------:R-:W-:Y:S01]  /*3510*/  DFMA R30, R12, -UR8, R30 ;  /* 0x800000080c1e7c2b */ /* 0x000fe2000800001e */
[----:B------:R-:W-:Y:S01]  /*3520*/  UMOV UR11, 0x3ec71de3 ;  /* 0x3ec71de3000b7882 */ /* 0x000fe20000000000 */
[----:B------:R-:W-:Y:S01]  /*3530*/  UMOV UR8, 0x8e06e6d9 ;  /* 0x8e06e6d900087882 */ /* 0x000fe20000000000 */
[----:B------:R-:W-:-:S03]  /*3540*/  UMOV UR9, 0x3e927e4f ;  /* 0x3e927e4f00097882 */ /* 0x000fc60000000000 */
[C---:B------:R-:W-:Y:S01]  /*3550*/  DFMA R10, R12.reuse, R10, UR10 ;  /* 0x0000000a0c0a7e2b */ /* 0x040fe2000800000a */
[----:B------:R-:W-:Y:S01]  /*3560*/  UMOV UR10, 0x19db62a1 ;  /* 0x19db62a1000a7882 */ /* 0x000fe20000000000 */
[----:B------:R-:W-:Y:S01]  /*3570*/  DFMA R30, R12, R30, -UR8 ;  /* 0x800000080c1e7e2b */ /* 0x000fe2000800001e */
[----:B------:R-:W-:Y:S01]  /*3580*/  UMOV UR11, 0x3f2a01a0 ;  /* 0x3f2a01a0000b7882 */ /* 0x000fe20000000000 */
[----:B------:R-:W-:Y:S01]  /*3590*/  UMOV UR8, 0x19ddbce9 ;  /* 0x19ddbce900087882 */ /* 0x000fe20000000000 */
[----:B------:R-:W-:-:S03]  /*35a0*/  UMOV UR9, 0x3efa01a0 ;  /* 0x3efa01a000097882 */ /* 0x000fc60000000000 */
[C---:B------:R-:W-:Y:S01]  /*35b0*/  DFMA R10, R12.reuse, R10, -UR10 ;  /* 0x8000000a0c0a7e2b */ /* 0x040fe2000800000a */
[----:B------:R-:W-:Y:S01]  /*35c0*/  UMOV UR10, 0x11110818 ;  /* 0x11110818000a7882 */ /* 0x000fe20000000000 */
[----:B------:R-:W-:Y:S01]  /*35d0*/  DFMA R30, R12, R30, UR8 ;  /* 0x000000080c1e7e2b */ /* 0x000fe2000800001e */
        /* <DEDUP_REMOVED lines=9> */
[C---:B------:R-:W-:Y:S02]  /*3670*/  DFMA R10, R12.reuse, R10, -UR10 ;  /* 0x8000000a0c0a7e2b */ /* 0x040fe4000800000a */
[----:B------:R-:W-:-:S06]  /*3680*/  DFMA R30, R12, R30, UR8 ;  /* 0x000000080c1e7e2b */ /* 0x000fcc000800001e */
[C---:B------:R-:W-:Y:S02]  /*3690*/  DFMA R10, R12.reuse, R10, RZ ;  /* 0x0000000a0c0a722b */ /* 0x040fe400000000ff */
[----:B------:R-:W-:-:S06]  /*36a0*/  DFMA R30, R12, R30, -0.5 ;  /* 0xbfe000000c1e742b */ /* 0x000fcc000000001e */
[----:B------:R-:W-:Y:S01]  /*36b0*/  DFMA R32, R32, R10, R32 ;  /* 0x0000000a2020722b */ /* 0x000fe20000000020 */
[----:B------:R-:W-:Y:S01]  /*36c0*/  LOP3.LUT R10, R8, 0x1, RZ, 0xc0, !PT ;  /* 0x00000001080a7812 */ /* 0x000fe200078ec0ff */
[----:B------:R-:W-:Y:S01]  /*36d0*/  DFMA R30, R12, R30, 1 ;  /* 0x3ff000000c1e742b */ /* 0x000fe2000000001e */
[----:B------:R-:W-:Y:S02]  /*36e0*/  VIADD R13, R27, 0xfff00000 ;  /* 0xfff000001b0d7836 */ /* 0x000fe40000000000 */
[----:B------:R-:W-:Y:S01]  /*36f0*/  ISETP.NE.U32.AND P0, PT, R10, 0x1, PT ;  /* 0x000000010a00780c */ /* 0x000fe20003f05070 */
[----:B------:R-:W-:Y:S01]  /*3700*/  DFMA R10, R14, -R14, R20 ;  /* 0x8000000e0e0a722b */ /* 0x000fe20000000014 */
[----:B------:R-:W-:Y:S02]  /*3710*/  IMAD.MOV.U32 R12, RZ, RZ, R26 ;  /* 0x000000ffff0c7224 */ /* 0x000fe400078e001a */
[----:B------:R-:W-:Y:S02]  /*3720*/  ISETP.NE.U32.AND.EX P0, PT, RZ, RZ, PT, P0 ;  /* 0x000000ffff00720c */ /* 0x000fe40003f05100 */
[----:B------:R-:W-:-:S02]  /*3730*/  LOP3.LUT R37, R33, 0x80000000, RZ, 0x3c, !PT ;  /* 0x8000000021257812 */ /* 0x000fc400078e3cff */
[----:B------:R-:W-:Y:S02]  /*3740*/  FSEL R8, R30, R32, !P0 ;  /* 0x000000201e087208 */ /* 0x000fe40004000000 */
[----:B------:R-:W-:Y:S02]  /*3750*/  FSEL R9, R31, R33, !P0 ;  /* 0x000000211f097208 */ /* 0x000fe40004000000 */
[----:B------:R-:W-:Y:S01]  /*3760*/  FSEL R30, R32, R30, !P0 ;  /* 0x0000001e201e7208 */ /* 0x000fe20004000000 */
[----:B------:R-:W-:Y:S01]  /*3770*/  DFMA R32, R10, R12, R14 ;  /* 0x0000000c0a20722b */ /* 0x000fe2000000000e */
[----:B------:R-:W-:Y:S02]  /*3780*/  FSEL R31, R37, R31, !P0 ;  /* 0x0000001f251f7208 */ /* 0x000fe40004000000 */
[----:B------:R-:W-:Y:S02]  /*3790*/  ISETP.GE.U32.AND P0, PT, R24, 0x7ca00000, PT ;  /* 0x7ca000001800780c */ /* 0x000fe40003f06070 */
[----:B------:R-:W-:-:S02]  /*37a0*/  @P1 LOP3.LUT R37, R9, 0x80000000, RZ, 0x3c, !PT ;  /* 0x8000000009251812 */ /* 0x000fc400078e3cff */
[----:B------:R-:W-:-:S03]  /*37b0*/  @P1 LOP3.LUT R28, R31, 0x80000000, RZ, 0x3c, !PT ;  /* 0x800000001f1c1812 */ /* 0x000fc600078e3cff */
[----:B------:R-:W-:Y:S02]  /*37c0*/  @P1 IMAD.MOV.U32 R9, RZ, RZ, R37 ;  /* 0x000000ffff091224 */ /* 0x000fe400078e0025 */
[----:B------:R-:W-:-:S04]  /*37d0*/  @P1 IMAD.MOV.U32 R31, RZ, RZ, R28 ;  /* 0x000000ffff1f1224 */ /* 0x000fc800078e001c */
[----:B------:R-:W-:Y:S05]  /*37e0*/  @!P0 BRA `(.L_x_47) ;  /* 0x0000000000148947 */ /* 0x000fea0003800000 */
[----:B------:R-:W-:Y:S01]  /*37f0*/  IMAD.MOV.U32 R27, RZ, RZ, R13 ;  /* 0x000000ffff1b7224 */ /* 0x000fe200078e000d */
[----:B------:R-:W-:-:S07]  /*3800*/  MOV R12, 0x3820 ;  /* 0x00003820000c7802 */ /* 0x000fce0000000f00 */
[----:B------:R-:W-:Y:S05]  /*3810*/  CALL.REL.NOINC `($__internal_1_$__cuda_sm20_dsqrt_rn_f64_mediumpath_v1) ;  /* 0x0000000c001c7944 */ /* 0x000fea0003c00000 */
[----:B------:R-:W-:Y:S02]  /*3820*/  IMAD.MOV.U32 R32, RZ, RZ, R10 ;  /* 0x000000ffff207224 */ /* 0x000fe400078e000a */
[----:B------:R-:W-:-:S07]  /*3830*/  IMAD.MOV.U32 R33, RZ, RZ, R11 ;  /* 0x000000ffff217224 */ /* 0x000fce00078e000b */
.L_x_47:
[----:B------:R-:W-:Y:S05]  /*3840*/  BSYNC.RECONVERGENT B0 ;  /* 0x0000000000007941 */ /* 0x000fea0003800200 */
.L_x_46:
[----:B------:R-:W0:Y:S01]  /*3850*/  FRND.F64.TRUNC R10, R22 ;  /* 0x00000016000a7313 */ /* 0x000e22000030d800 */
[----:B------:R-:W-:Y:S01]  /*3860*/  DMUL R12, RZ, R22 ;  /* 0x00000016ff0c7228 */ /* 0x000fe20000000000 */
[----:B------:R-:W-:Y:S01]  /*3870*/  UMOV UR4, 0x1 ;  /* 0x0000000100047882 */ /* 0x000fe20000000000 */
[----:B0-----:R-:W-:Y:S02]  /*3880*/  DSETP.NEU.AND P0, PT, R22, R10, PT ;  /* 0x0000000a1600722a */ /* 0x001fe40003f0d000 */
[----:B------:R-:W-:-:S06]  /*3890*/  DADD R10, RZ, R30 ;  /* 0x00000000ff0a7229 */ /* 0x000fcc000000001e */
[----:B------:R-:W-:Y:S02]  /*38a0*/  FSEL R8, R12, R8, !P0 ;  /* 0x000000080c087208 */ /* 0x000fe40004000000 */
[----:B------:R-:W-:Y:S01]  /*38b0*/  FSEL R9, R13, R9, !P0 ;  /* 0x000000090d097208 */ /* 0x000fe20004000000 */
[----:B------:R-:W-:-:S05]  /*38c0*/  DMUL R10, R10, R32 ;  /* 0x000000200a0a7228 */ /* 0x000fca0000000000 */
[----:B------:R-:W-:Y:S01]  /*38d0*/  DMUL R32, R32, R8 ;  /* 0x0000000820207228 */ /* 0x000fe20000000000 */
[----:B------:R-:W-:Y:S02]  /*38e0*/  IMAD.MOV.U32 R8, RZ, RZ, R3 ;  /* 0x000000ffff087224 */ /* 0x000fe400078e0003 */
[----:B------:R-:W-:Y:S02]  /*38f0*/  IMAD.MOV.U32 R3, RZ, RZ, R5 ;  /* 0x000000ffff037224 */ /* 0x000fe400078e0005 */
[----:B------:R-:W-:Y:S02]  /*3900*/  IMAD.MOV.U32 R9, RZ, RZ, R35 ;  /* 0x000000ffff097224 */ /* 0x000fe400078e0023 */
[----:B------:R-:W-:-:S07]  /*3910*/  IMAD.MOV.U32 R5, RZ, RZ, R29 ;  /* 0x000000ffff057224 */ /* 0x000fce00078e001d */
.L_x_42:
[----:B------:R-:W-:Y:S01]  /*3920*/  DFMA R12, R18, R32, R16 ;  /* 0x00000020120c722b */ /* 0x000fe20000000010 */
[----:B------:R-:W-:Y:S01]  /*3930*/  IMAD.MOV.U32 R14, RZ, RZ, 0x652b82fe ;  /* 0x652b82feff0e7424 */ /* 0x000fe200078e00ff */
[----:B------:R-:W-:Y:S01]  /*3940*/  UMOV UR8, 0xfefa39ef ;  /* 0xfefa39ef00087882 */ /* 0x000fe20000000000 */
[----:B------:R-:W-:Y:S01]  /*3950*/  IMAD.MOV.U32 R15, RZ, RZ, 0x3ff71547 ;  /* 0x3ff71547ff0f7424 */ /* 0x000fe200078e00ff */
[----:B------:R-:W-:Y:S01]  /*3960*/  UMOV UR9, 0x3fe62e42 ;  /* 0x3fe62e4200097882 */ /* 0x000fe20000000000 */
[----:B------:R-:W-:Y:S04]  /*3970*/  BSSY.RECONVERGENT B0, `(.L_x_48) ;  /* 0x0000037000007945 */ /* 0x000fe80003800200 */
[----:B------:R-:W-:Y:S01]  /*3980*/  DFMA R14, R12, R14, 6.75539944105574400000e+15 ;  /* 0x433800000c0e742b */ /* 0x000fe2000000000e */
[----:B------:R-:W-:-:S07]  /*3990*/  FSETP.GEU.AND P0, PT, |R13|, 4.1917929649353027344, PT ;  /* 0x4086232b0d00780b */ /* 0x000fce0003f0e200 */
[----:B------:R-:W-:-:S08]  /*39a0*/  DADD R20, R14, -6.75539944105574400000e+15 ;  /* 0xc33800000e147429 */ /* 0x000fd00000000000 */
[----:B------:R-:W-:Y:S01]  /*39b0*/  DFMA R22, R20, -UR8, R12 ;  /* 0x8000000814167c2b */ /* 0x000fe2000800000c */
[----:B------:R-:W-:Y:S01]  /*39c0*/  UMOV UR8, 0x3b39803f ;  /* 0x3b39803f00087882 */ /* 0x000fe20000000000 */
[----:B------:R-:W-:-:S06]  /*39d0*/  UMOV UR9, 0x3c7abc9e ;  /* 0x3c7abc9e00097882 */ /* 0x000fcc0000000000 */
[----:B------:R-:W-:Y:S01]  /*39e0*/  DFMA R20, R20, -UR8, R22 ;  /* 0x8000000814147c2b */ /* 0x000fe20008000016 */
[----:B------:R-:W-:Y:S01]  /*39f0*/  UMOV UR8, 0x69ce2bdf ;  /* 0x69ce2bdf00087882 */ /* 0x000fe20000000000 */
[----:B------:R-:W-:Y:S01]  /*3a00*/  IMAD.MOV.U32 R22, RZ, RZ, -0x35dec16 ;  /* 0xfca213eaff167424 */ /* 0x000fe200078e00ff */
[----:B------:R-:W-:Y:S01]  /*3a10*/  UMOV UR9, 0x3e5ade15 ;  /* 0x3e5ade1500097882 */ /* 0x000fe20000000000 */
[----:B------:R-:W-:-:S06]  /*3a20*/  IMAD.MOV.U32 R23, RZ, RZ, 0x3e928af3 ;  /* 0x3e928af3ff177424 */ /* 0x000fcc00078e00ff */
        /* <DEDUP_REMOVED lines=24> */
[----:B------:R-:W-:-:S08]  /*3bb0*/  DFMA R22, R20, R22, UR8 ;  /* 0x0000000814167e2b */ /* 0x000fd00008000016 */
[----:B------:R-:W-:-:S08]  /*3bc0*/  DFMA R22, R20, R22, 1 ;  /* 0x3ff000001416742b */ /* 0x000fd00000000016 */
[----:B------:R-:W-:-:S10]  /*3bd0*/  DFMA R22, R20, R22, 1 ;  /* 0x3ff000001416742b */ /* 0x000fd40000000016 */
[----:B------:R-:W-:Y:S02]  /*3be0*/  IMAD R21, R14, 0x100000, R23 ;  /* 0x001000000e157824 */ /* 0x000fe400078e0217 */
[----:B------:R-:W-:Y:S01]  /*3bf0*/  IMAD.MOV.U32 R20, RZ, RZ, R22 ;  /* 0x000000ffff147224 */ /* 0x000fe200078e0016 */
[----:B------:R-:W-:Y:S06]  /*3c00*/  @!P0 BRA `(.L_x_49) ;  /* 0x0000000000348947 */ /* 0x000fec0003800000 */
[----:B------:R-:W-:Y:S01]  /*3c10*/  FSETP.GEU.AND P1, PT, |R13|, 4.2275390625, PT ;  /* 0x408748000d00780b */ /* 0x000fe20003f2e200 */
[C---:B------:R-:W-:Y:S02]  /*3c20*/  DADD R20, R12.reuse, +INF ;  /* 0x7ff000000c147429 */ /* 0x040fe40000000000 */
[----:B------:R-:W-:-:S08]  /*3c30*/  DSETP.GEU.AND P0, PT, R12, RZ, PT ;  /* 0x000000ff0c00722a */ /* 0x000fd00003f0e000 */
[----:B------:R-:W-:Y:S02]  /*3c40*/  FSEL R20, R20, RZ, P0 ;  /* 0x000000ff14147208 */ /* 0x000fe40000000000 */
[----:B------:R-:W-:Y:S01]  /*3c50*/  @!P1 LEA.HI R15, R14, R14, RZ, 0x1 ;  /* 0x0000000e0e0f9211 */ /* 0x000fe200078f08ff */
[----:B------:R-:W-:Y:S01]  /*3c60*/  @!P1 IMAD.MOV.U32 R12, RZ, RZ, R22 ;  /* 0x000000ffff0c9224 */ /* 0x000fe200078e0016 */
[----:B------:R-:W-:Y:S02]  /*3c70*/  FSEL R21, R21, RZ, P0 ;  /* 0x000000ff15157208 */ /* 0x000fe40000000000 */
[----:B------:R-:W-:-:S05]  /*3c80*/  @!P1 SHF.R.S32.HI R15, RZ, 0x1, R15 ;  /* 0x00000001ff0f9819 */ /* 0x000fca000001140f */
[----:B------:R-:W-:Y:S02]  /*3c90*/  @!P1 IMAD.IADD R14, R14, 0x1, -R15 ;  /* 0x000000010e0e9824 */ /* 0x000fe400078e0a0f */
[----:B------:R-:W-:-:S03]  /*3ca0*/  @!P1 IMAD R13, R15, 0x100000, R23 ;  /* 0x001000000f0d9824 */ /* 0x000fc600078e0217 */
[----:B------:R-:W-:Y:S01]  /*3cb0*/  @!P1 LEA R15, R14, 0x3ff00000, 0x14 ;  /* 0x3ff000000e0f9811 */ /* 0x000fe200078ea0ff */
[----:B------:R-:W-:-:S06]  /*3cc0*/  @!P1 IMAD.MOV.U32 R14, RZ, RZ, RZ ;  /* 0x000000ffff0e9224 */ /* 0x000fcc00078e00ff */
[----:B------:R-:W-:-:S11]  /*3cd0*/  @!P1 DMUL R20, R12, R14 ;  /* 0x0000000e0c149228 */ /* 0x000fd60000000000 */
.L_x_49:
[----:B------:R-:W-:Y:S05]  /*3ce0*/  BSYNC.RECONVERGENT B0 ;  /* 0x0000000000007941 */ /* 0x000fea0003800200 */
.L_x_48:
[----:B------:R-:W-:Y:S01]  /*3cf0*/  DMUL R6, R20, R6 ;  /* 0x0000000614067228 */ /* 0x000fe20000000000 */
[----:B------:R-:W-:Y:S10]  /*3d00*/  BRA.U UP1, `(.L_x_50) ;  /* 0xffffffed01587547 */ /* 0x000ff4000b83ffff */
.L_x_41:
[----:B0-----:R-:W0:Y:S01]  /*3d10*/  LDC.U8 R2, c[0x0][0x3ac] ;  /* 0x0000eb00ff027b82 */ /* 0x001e220000000000 */
[----:B------:R-:W1:Y:S01]  /*3d20*/  LDCU.64 UR8, c[0x0][0x388] ;  /* 0x00007100ff0877ac */ /* 0x000e620008000a00 */
[----:B--23--:R-:W-:Y:S02]  /*3d30*/  SHF.R.S32.HI R5, RZ, 0x1f, R0 ;  /* 0x0000001fff057819 */ /* 0x00cfe40000011400 */
[----:B0-----:R-:W-:-:S04]  /*3d40*/  PRMT R2, R2, 0x8880, RZ ;  /* 0x0000888002027816 */ /* 0x001fc800000000ff */
[----:B------:R-:W-:-:S04]  /*3d50*/  PRMT R2, R2, 0x7710, RZ ;  /* 0x0000771002027816 */ /* 0x000fc800000000ff */
[----:B------:R-:W-:Y:S01]  /*3d60*/  LOP3.LUT R4, R2, 0xffdf, RZ, 0xc0, !PT ;  /* 0x0000ffdf02047812 */ /* 0x000fe200078ec0ff */
[C---:B-1----:R-:W-:Y:S02]  /*3d70*/  DADD R2, R6.reuse, -UR8 ;  /* 0x8000000806027e29 */ /* 0x042fe40008000000 */
[----:B------:R-:W-:Y:S01]  /*3d80*/  DADD R6, -R6, UR8 ;  /* 0x0000000806067e29 */ /* 0x000fe20008000100 */
[----:B------:R-:W-:Y:S01]  /*3d90*/  PRMT R4, R4, 0x9910, RZ ;  /* 0x0000991004047816 */ /* 0x000fe200000000ff */
[----:B------:R-:W0:Y:S03]  /*3da0*/  LDCU.64 UR8, c[0x0][0x3b8] ;  /* 0x00007700ff0877ac */ /* 0x000e260008000a00 */
[----:B------:R-:W-:-:S05]  /*3db0*/  ISETP.NE.AND P0, PT, R4, 0x43, PT ;  /* 0x000000430400780c */ /* 0x000fca0003f05270 */
[----:B------:R-:W-:Y:S01]  /*3dc0*/  FSEL R2, R2, R6, !P0 ;  /* 0x0000000602027208 */ /* 0x000fe20004000000 */
[----:B------:R-:W-:Y:S01]  /*3dd0*/  IMAD.MOV.U32 R6, RZ, RZ, RZ ;  /* 0x000000ffff067224 */ /* 0x000fe200078e00ff */
[----:B------:R-:W-:-:S03]  /*3de0*/  FSEL R3, R3, R7, !P0 ;  /* 0x0000000703037208 */ /* 0x000fc60004000000 */
[----:B------:R-:W-:Y:S02]  /*3df0*/  IMAD.MOV.U32 R7, RZ, RZ, R2 ;  /* 0x000000ffff077224 */ /* 0x000fe400078e0002 */
[----:B------:R-:W-:Y:S01]  /*3e00*/  IMAD.MOV.U32 R9, RZ, RZ, R3 ;  /* 0x000000ffff097224 */ /* 0x000fe200078e0003 */
[----:B------:R-:W-:Y:S01]  /*3e10*/  DSETP.MAX.AND P1, P2, RZ, R2, PT ;  /* 0x00000002ff00722a */ /* 0x000fe20003a2f000 */
[----:B------:R-:W-:Y:S01]  /*3e20*/  IMAD.MOV.U32 R2, RZ, RZ, RZ ;  /* 0x000000ffff027224 */ /* 0x000fe200078e00ff */
[----:B0-----:R-:W-:-:S04]  /*3e30*/  LEA R4, P0, R0, UR8, 0x3 ;  /* 0x0000000800047c11 */ /* 0x001fc8000f8018ff */
[----:B------:R-:W-:Y:S02]  /*3e40*/  FSEL R11, R6, R9, P1 ;  /* 0x00000009060b7208 */ /* 0x000fe40000800000 */
[----:B------:R-:W-:Y:S02]  /*3e50*/  LEA.HI.X R5, R0, UR9, R5, 0x3, P0 ;  /* 0x0000000900057c11 */ /* 0x000fe400080f1c05 */
[----:B------:R-:W-:-:S04]  /*3e60*/  SEL R2, R2, R7, P1 ;  /* 0x0000000702027207 */ /* 0x000fc80000800000 */
[----:B------:R-:W-:-:S05]  /*3e70*/  @P2 LOP3.LUT R11, R9, 0x80000, RZ, 0xfc, !PT ;  /* 0x00080000090b2812 */ /* 0x000fca00078efcff */
[----:B------:R-:W-:-:S05]  /*3e80*/  IMAD.MOV.U32 R3, RZ, RZ, R11 ;  /* 0x000000ffff037224 */ /* 0x000fca00078e000b */
[----:B------:R-:W-:Y:S01]  /*3e90*/  STG.E.64 desc[UR6][R4.64], R2 ;  /* 0x0000000204007986 */ /* 0x000fe2000c101b06 */
[----:B------:R-:W-:Y:S05]  /*3ea0*/  EXIT ;  /* 0x000000000000794d */ /* 0x000fea0003800000 */
        .weak           $__internal_0_$__cuda_sm20_div_rn_f64_full
        .type           $__internal_0_$__cuda_sm20_div_rn_f64_full,@function
        .size           $__internal_0_$__cuda_sm20_div_rn_f64_full,($__internal_1_$__cuda_sm20_dsqrt_rn_f64_mediumpath_v1 - $__internal_0_$__cuda_sm20_div_rn_f64_full)
$__internal_0_$__cuda_sm20_div_rn_f64_full:
[C---:B------:R-:W-:Y:S01]  /*3eb0*/  FSETP.GEU.AND P0, PT, |R15|.reuse, 1.469367938527859385e-39, PT ;  /* 0x001000000f00780b */ /* 0x040fe20003f0e200 */
[----:B------:R-:W0:Y:S01]  /*3ec0*/  LDC.64 R12, c[0x0][0x3a0] ;  /* 0x0000e800ff0c7b82 */ /* 0x000e220000000a00 */
[C---:B------:R-:W-:Y:S01]  /*3ed0*/  LOP3.LUT R10, R15.reuse, 0x800fffff, RZ, 0xc0, !PT ;  /* 0x800fffff0f0a7812 */ /* 0x040fe200078ec0ff */
[----:B------:R-:W-:Y:S01]  /*3ee0*/  IMAD.MOV.U32 R18, RZ, RZ, 0x1 ;  /* 0x00000001ff127424 */ /* 0x000fe200078e00ff */
[----:B------:R-:W-:Y:S01]  /*3ef0*/  LOP3.LUT R23, R15, 0x7ff00000, RZ, 0xc0, !PT ;  /* 0x7ff000000f177812 */ /* 0x000fe200078ec0ff */
[----:B------:R-:W-:Y:S01]  /*3f00*/  IMAD.MOV.U32 R17, RZ, RZ, 0x1ca00000 ;  /* 0x1ca00000ff117424 */ /* 0x000fe200078e00ff */
[----:B------:R-:W-:Y:S01]  /*3f10*/  LOP3.LUT R11, R10, 0x3ff00000, RZ, 0xfc, !PT ;  /* 0x3ff000000a0b7812 */ /* 0x000fe200078efcff */
[----:B------:R-:W-:-:S06]  /*3f20*/  IMAD.MOV.U32 R10, RZ, RZ, R14 ;  /* 0x000000ffff0a7224 */ /* 0x000fcc00078e000e */
[----:B------:R-:W-:-:S06]  /*3f30*/  @!P0 DMUL R10, R14, 8.98846567431157953865e+307 ;  /* 0x7fe000000e0a8828 */ /* 0x000fcc0000000000 */
[----:B------:R-:W1:Y:S01]  /*3f40*/  MUFU.RCP64H R19, R11 ;  /* 0x0000000b00137308 */ /* 0x000e620000001800 */
[----:B0-----:R-:W-:-:S04]  /*3f50*/  LOP3.LUT R22, R13, 0x7ff00000, RZ, 0xc0, !PT ;  /* 0x7ff000000d167812 */ /* 0x001fc800078ec0ff */
[----:B------:R-:W-:Y:S01]  /*3f60*/  ISETP.GE.U32.AND P1, PT, R22, R23, PT ;  /* 0x000000171600720c */ /* 0x000fe20003f26070 */
[----:B------:R-:W-:Y:S01]  /*3f70*/  IMAD.MOV.U32 R29, RZ, RZ, R22 ;  /* 0x000000ffff1d7224 */ /* 0x000fe200078e0016 */
[----:B-1----:R-:W-:-:S08]  /*3f80*/  DFMA R20, R18, -R10, 1 ;  /* 0x3ff000001214742b */ /* 0x002fd0000000080a */
[----:B------:R-:W-:-:S08]  /*3f90*/  DFMA R20, R20, R20, R20 ;  /* 0x000000141414722b */ /* 0x000fd00000000014 */
[----:B------:R-:W-:Y:S01]  /*3fa0*/  DFMA R20, R18, R20, R18 ;  /* 0x000000141214722b */ /* 0x000fe20000000012 */
[----:B------:R-:W-:Y:S02]  /*3fb0*/  SEL R18, R17, 0x63400000, !P1 ;  /* 0x6340000011127807 */ /* 0x000fe40004800000 */
[----:B------:R-:W-:Y:S02]  /*3fc0*/  FSETP.GEU.AND P1, PT, |R13|, 1.469367938527859385e-39, PT ;  /* 0x001000000d00780b */ /* 0x000fe40003f2e200 */
[----:B------:R-:W-:Y:S01]  /*3fd0*/  LOP3.LUT R19, R18, 0x800fffff, R13, 0xf8, !PT ;  /* 0x800fffff12137812 */ /* 0x000fe200078ef80d */
[----:B------:R-:W-:Y:S02]  /*3fe0*/  IMAD.MOV.U32 R18, RZ, RZ, R12 ;  /* 0x000000ffff127224 */ /* 0x000fe400078e000c */
[----:B------:R-:W-:-:S08]  /*3ff0*/  DFMA R24, R20, -R10, 1 ;  /* 0x3ff000001418742b */ /* 0x000fd0000000080a */
[----:B------:R-:W-:Y:S01]  /*4000*/  DFMA R20, R20, R24, R20 ;  /* 0x000000181414722b */ /* 0x000fe20000000014 */
[----:B------:R-:W-:Y:S10]  /*4010*/  @P1 BRA `(.L_x_51) ;  /* 0x0000000000201947 */ /* 0x000ff40003800000 */
[----:B------:R-:W-:-:S04]  /*4020*/  LOP3.LUT R25, R15, 0x7ff00000, RZ, 0xc0, !PT ;  /* 0x7ff000000f197812 */ /* 0x000fc800078ec0ff */
[----:B------:R-:W-:-:S04]  /*4030*/  ISETP.GE.U32.AND P1, PT, R22, R25, PT ;  /* 0x000000191600720c */ /* 0x000fc80003f26070 */
[----:B------:R-:W-:-:S04]  /*4040*/  SEL R24, R17, 0x63400000, !P1 ;  /* 0x6340000011187807 */ /* 0x000fc80004800000 */
[----:B------:R-:W-:-:S04]  /*4050*/  LOP3.LUT R24, R24, 0x80000000, R13, 0xf8, !PT ;  /* 0x8000000018187812 */ /* 0x000fc800078ef80d */
[----:B------:R-:W-:Y:S01]  /*4060*/  LOP3.LUT R25, R24, 0x100000, RZ, 0xfc, !PT ;  /* 0x0010000018197812 */ /* 0x000fe200078efcff */
[----:B------:R-:W-:-:S06]  /*4070*/  IMAD.MOV.U32 R24, RZ, RZ, RZ ;  /* 0x000000ffff187224 */ /* 0x000fcc00078e00ff */
[----:B------:R-:W-:-:S10]  /*4080*/  DFMA R18, R18, 2, -R24 ;  /* 0x400000001212782b */ /* 0x000fd40000000818 */
[----:B------:R-:W-:-:S07]  /*4090*/  LOP3.LUT R29, R19, 0x7ff00000, RZ, 0xc0, !PT ;  /* 0x7ff00000131d7812 */ /* 0x000fce00078ec0ff */
.L_x_51:
[----:B------:R-:W-:Y:S01]  /*40a0*/  IMAD.MOV.U32 R28, RZ, RZ, R23 ;  /* 0x000000ffff1c7224 */ /* 0x000fe200078e0017 */
[----:B------:R-:W-:Y:S01]  /*40b0*/  @!P0 LOP3.LUT R28, R11, 0x7ff00000, RZ, 0xc0, !PT ;  /* 0x7ff000000b1c8812 */ /* 0x000fe200078ec0ff */
[----:B------:R-:W-:Y:S01]  /*40c0*/  VIADD R23, R29, 0xffffffff ;  /* 0xffffffff1d177836 */ /* 0x000fe20000000000 */
[----:B------:R-:W-:-:S03]  /*40d0*/  DMUL R24, R20, R18 ;  /* 0x0000001214187228 */ /* 0x000fc60000000000 */
[----:B------:R-:W-:Y:S01]  /*40e0*/  VIADD R30, R28, 0xffffffff ;  /* 0xffffffff1c1e7836 */ /* 0x000fe20000000000 */
[----:B------:R-:W-:-:S04]  /*40f0*/  ISETP.GT.U32.AND P0, PT, R23, 0x7feffffe, PT ;  /* 0x7feffffe1700780c */ /* 0x000fc80003f04070 */
[----:B------:R-:W-:Y:S01]  /*4100*/  ISETP.GT.U32.OR P0, PT, R30, 0x7feffffe, P0 ;  /* 0x7feffffe1e00780c */ /* 0x000fe20000704470 */
[----:B------:R-:W-:-:S08]  /*4110*/  DFMA R26, R24, -R10, R18 ;  /* 0x8000000a181a722b */ /* 0x000fd00000000012 */
[----:B------:R-:W-:-:S04]  /*4120*/  DFMA R20, R20, R26, R24 ;  /* 0x0000001a1414722b */ /* 0x000fc80000000018 */
[----:B------:R-:W-:Y:S07]  /*4130*/  @P0 BRA `(.L_x_52) ;  /* 0x00000000006c0947 */ /* 0x000fee0003800000 */
[----:B------:R-:W-:-:S04]  /*4140*/  LOP3.LUT R13, R15, 0x7ff00000, RZ, 0xc0, !PT ;  /* 0x7ff000000f0d7812 */ /* 0x000fc800078ec0ff */
[CC--:B------:R-:W-:Y:S02]  /*4150*/  VIADDMNMX R12, R22.reuse, -R13.reuse, 0xb9600000, !PT ;  /* 0xb9600000160c7446 */ /* 0x0c0fe4000780090d */
[----:B------:R-:W-:Y:S02]  /*4160*/  ISETP.GE.U32.AND P0, PT, R22, R13, PT ;  /* 0x0000000d1600720c */ /* 0x000fe40003f06070 */
[----:B------:R-:W-:Y:S02]  /*4170*/  VIMNMX R12, PT, PT, R12, 0x46a00000, PT ;  /* 0x46a000000c0c7848 */ /* 0x000fe40003fe0100 */
[----:B------:R-:W-:-:S05]  /*4180*/  SEL R17, R17, 0x63400000, !P0 ;  /* 0x6340000011117807 */ /* 0x000fca0004000000 */
[----:B------:R-:W-:Y:S02]  /*4190*/  IMAD.IADD R17, R12, 0x1, -R17 ;  /* 0x000000010c117824 */ /* 0x000fe400078e0a11 */
[----:B------:R-:W-:Y:S02]  /*41a0*/  IMAD.MOV.U32 R12, RZ, RZ, RZ ;  /* 0x000000ffff0c7224 */ /* 0x000fe400078e00ff */
[----:B------:R-:W-:-:S06]  /*41b0*/  VIADD R13, R17, 0x7fe00000 ;  /* 0x7fe00000110d7836 */ /* 0x000fcc0000000000 */
[----:B------:R-:W-:-:S10]  /*41c0*/  DMUL R22, R20, R12 ;  /* 0x0000000c14167228 */ /* 0x000fd40000000000 */
[----:B------:R-:W-:-:S13]  /*41d0*/  FSETP.GTU.AND P0, PT, |R23|, 1.469367938527859385e-39, PT ;  /* 0x001000001700780b */ /* 0x000fda0003f0c200 */
[----:B------:R-:W-:Y:S05]  /*41e0*/  @P0 BRA `(.L_x_53) ;  /* 0x0000000000980947 */ /* 0x000fea0003800000 */
[----:B------:R-:W-:Y:S01]  /*41f0*/  DFMA R10, R20, -R10, R18 ;  /* 0x8000000a140a722b */ /* 0x000fe20000000012 */
[----:B------:R-:W-:-:S09]  /*4200*/  IMAD.MOV.U32 R12, RZ, RZ, RZ ;  /* 0x000000ffff0c7224 */ /* 0x000fd200078e00ff */
[C---:B------:R-:W-:Y:S02]  /*4210*/  FSETP.NEU.AND P0, PT, R11.reuse, RZ, PT ;  /* 0x000000ff0b00720b */ /* 0x040fe40003f0d000 */
[----:B------:R-:W-:-:S04]  /*4220*/  LOP3.LUT R15, R11, 0x80000000, R15, 0x48, !PT ;  /* 0x800000000b0f7812 */ /* 0x000fc800078e480f */
[----:B------:R-:W-:-:S07]  /*4230*/  LOP3.LUT R13, R15, R13, RZ, 0xfc, !PT ;  /* 0x0000000d0f0d7212 */ /* 0x000fce00078efcff */
[----:B------:R-:W-:Y:S05]  /*4240*/  @!P0 BRA `(.L_x_53) ;  /* 0x0000000000808947 */ /* 0x000fea0003800000 */
[----:B------:R-:W-:Y:S01]  /*4250*/  IMAD.MOV R11, RZ, RZ, -R17 ;  /* 0x000000ffff0b7224 */ /* 0x000fe200078e0a11 */
[----:B------:R-:W-:Y:S01]  /*4260*/  DMUL.RP R12, R20, R12 ;  /* 0x0000000c140c7228 */ /* 0x000fe20000008000 */
[----:B------:R-:W-:Y:S01]  /*4270*/  IMAD.MOV.U32 R10, RZ, RZ, RZ ;  /* 0x000000ffff0a7224 */ /* 0x000fe200078e00ff */
[----:B------:R-:W-:-:S05]  /*4280*/  IADD3 R17, PT, PT, -R17, -0x43300000, RZ ;  /* 0xbcd0000011117810 */ /* 0x000fca0007ffe1ff */
[----:B------:R-:W-:-:S03]  /*4290*/  DFMA R10, R22, -R10, R20 ;  /* 0x8000000a160a722b */ /* 0x000fc60000000014 */
[----:B------:R-:W-:-:S07]  /*42a0*/  LOP3.LUT R15, R13, R15, RZ, 0x3c, !PT ;  /* 0x0000000f0d0f7212 */ /* 0x000fce00078e3cff */
[----:B------:R-:W-:-:S04]  /*42b0*/  FSETP.NEU.AND P0, PT, |R11|, R17, PT ;  /* 0x000000110b00720b */ /* 0x000fc80003f0d200 */
[----:B------:R-:W-:Y:S02]  /*42c0*/  FSEL R22, R12, R22, !P0 ;  /* 0x000000160c167208 */ /* 0x000fe40004000000 */
[----:B------:R-:W-:Y:S01]  /*42d0*/  FSEL R23, R15, R23, !P0 ;  /* 0x000000170f177208 */ /* 0x000fe20004000000 */
[----:B------:R-:W-:Y:S06]  /*42e0*/  BRA `(.L_x_53) ;  /* 0x0000000000587947 */ /* 0x000fec0003800000 */
.L_x_52:
[----:B------:R-:W0:Y:S02]  /*42f0*/  LDC.64 R10, c[0x0][0x3a0] ;  /* 0x0000e800ff0a7b82 */ /* 0x000e240000000a00 */
[----:B0-----:R-:W-:-:S14]  /*4300*/  DSETP.NAN.AND P0, PT, R10, R10, PT ;  /* 0x0000000a0a00722a */ /* 0x001fdc0003f08000 */
[----:B------:R-:W-:Y:S05]  /*4310*/  @P0 BRA `(.L_x_54) ;  /* 0x0000000000440947 */ /* 0x000fea0003800000 */
[----:B------:R-:W-:-:S14]  /*4320*/  DSETP.NAN.AND P0, PT, R14, R14, PT ;  /* 0x0000000e0e00722a */ /* 0x000fdc0003f08000 */
[----:B------:R-:W-:Y:S05]  /*4330*/  @P0 BRA `(.L_x_55) ;  /* 0x0000000000300947 */ /* 0x000fea0003800000 */
[----:B------:R-:W-:Y:S01]  /*4340*/  ISETP.NE.AND P0, PT, R29, R28, PT ;  /* 0x0000001c1d00720c */ /* 0x000fe20003f05270 */
[----:B------:R-:W-:Y:S02]  /*4350*/  IMAD.MOV.U32 R22, RZ, RZ, 0x0 ;  /* 0x00000000ff167424 */ /* 0x000fe400078e00ff */
[----:B------:R-:W-:-:S10]  /*4360*/  IMAD.MOV.U32 R23, RZ, RZ, -0x80000 ;  /* 0xfff80000ff177424 */ /* 0x000fd400078e00ff */
[----:B------:R-:W-:Y:S05]  /*4370*/  @!P0 BRA `(.L_x_53) ;  /* 0x0000000000348947 */ /* 0x000fea0003800000 */
[----:B------:R-:W-:Y:S02]  /*4380*/  ISETP.NE.AND P0, PT, R29, 0x7ff00000, PT ;  /* 0x7ff000001d00780c */ /* 0x000fe40003f05270 */
[----:B------:R-:W-:Y:S02]  /*4390*/  LOP3.LUT R23, R15, 0x80000000, R13, 0x48, !PT ;  /* 0x800000000f177812 */ /* 0x000fe400078e480d */
[----:B------:R-:W-:-:S13]  /*43a0*/  ISETP.EQ.OR P0, PT, R28, RZ, !P0 ;  /* 0x000000ff1c00720c */ /* 0x000fda0004702670 */
[----:B------:R-:W-:Y:S01]  /*43b0*/  @P0 LOP3.LUT R10, R23, 0x7ff00000, RZ, 0xfc, !PT ;  /* 0x7ff00000170a0812 */ /* 0x000fe200078efcff */
[----:B------:R-:W-:Y:S02]  /*43c0*/  @!P0 IMAD.MOV.U32 R22, RZ, RZ, RZ ;  /* 0x000000ffff168224 */ /* 0x000fe400078e00ff */
[----:B------:R-:W-:Y:S02]  /*43d0*/  @P0 IMAD.MOV.U32 R22, RZ, RZ, RZ ;  /* 0x000000ffff160224 */ /* 0x000fe400078e00ff */
[----:B------:R-:W-:Y:S01]  /*43e0*/  @P0 IMAD.MOV.U32 R23, RZ, RZ, R10 ;  /* 0x000000ffff170224 */ /* 0x000fe200078e000a */
[----:B------:R-:W-:Y:S06]  /*43f0*/  BRA `(.L_x_53) ;  /* 0x0000000000147947 */ /* 0x000fec0003800000 */
.L_x_55:
[----:B------:R-:W-:Y:S01]  /*4400*/  LOP3.LUT R23, R15, 0x80000, RZ, 0xfc, !PT ;  /* 0x000800000f177812 */ /* 0x000fe200078efcff */
[----:B------:R-:W-:Y:S01]  /*4410*/  IMAD.MOV.U32 R22, RZ, RZ, R14 ;  /* 0x000000ffff167224 */ /* 0x000fe200078e000e */
[----:B------:R-:W-:Y:S06]  /*4420*/  BRA `(.L_x_53) ;  /* 0x0000000000087947 */ /* 0x000fec0003800000 */
.L_x_54:
[----:B------:R-:W-:Y:S01]  /*4430*/  LOP3.LUT R23, R13, 0x80000, RZ, 0xfc, !PT ;  /* 0x000800000d177812 */ /* 0x000fe200078efcff */
[----:B------:R-:W-:-:S07]  /*4440*/  IMAD.MOV.U32 R22, RZ, RZ, R12 ;  /* 0x000000ffff167224 */ /* 0x000fce00078e000c */
.L_x_53:
[----:B------:R-:W-:Y:S02]  /*4450*/  IMAD.MOV.U32 R17, RZ, RZ, 0x0 ;  /* 0x00000000ff117424 */ /* 0x000fe400078e00ff */
[----:B------:R-:W-:Y:S02]  /*4460*/  IMAD.MOV.U32 R20, RZ, RZ, R22 ;  /* 0x000000ffff147224 */ /* 0x000fe400078e0016 */
[----:B------:R-:W-:Y:S01]  /*4470*/  IMAD.MOV.U32 R21, RZ, RZ, R23 ;  /* 0x000000ffff157224 */ /* 0x000fe200078e0017 */
[----:B------:R-:W-:Y:S06]  /*4480*/  RET.REL.NODEC R16 `(_Z18monte_carlo_kerneldddddiciPdy) ;  /* 0xffffffb810dc7950 */ /* 0x000fec0003c3ffff */
        .weak           $__internal_1_$__cuda_sm20_dsqrt_rn_f64_mediumpath_v1
        .type           $__internal_1_$__cuda_sm20_dsqrt_rn_f64_mediumpath_v1,@function
        .size           $__internal_1_$__cuda_sm20_dsqrt_rn_f64_mediumpath_v1,(.L_x_62 - $__internal_1_$__cuda_sm20_dsqrt_rn_f64_mediumpath_v1)
$__internal_1_$__cuda_sm20_dsqrt_rn_f64_mediumpath_v1:
[----:B------:R-:W-:Y:S01]  /*4490*/  ISETP.GE.U32.AND P0, PT, R24, -0x3400000, PT ;  /* 0xfcc000001800780c */ /* 0x000fe20003f06070 */
[----:B------:R-:W-:-:S12]  /*44a0*/  BSSY.RECONVERGENT B1, `(.L_x_56) ;  /* 0x0000023000017945 */ /* 0x000fd80003800200 */
[----:B------:R-:W-:Y:S05]  /*44b0*/  @!P0 BRA `(.L_x_57) ;  /* 0x0000000000208947 */ /* 0x000fea0003800000 */
[----:B------:R-:W-:-:S10]  /*44c0*/  DFMA.RM R10, R10, R26, R14 ;  /* 0x0000001a0a0a722b */ /* 0x000fd4000000400e */
[----:B------:R-:W-:-:S05]  /*44d0*/  IADD3 R14, P0, PT, R10, 0x1, RZ ;  /* 0x000000010a0e7810 */ /* 0x000fca0007f1e0ff */
[----:B------:R-:W-:-:S06]  /*44e0*/  IMAD.X R15, RZ, RZ, R11, P0 ;  /* 0x000000ffff0f7224 */ /* 0x000fcc00000e060b */
[----:B------:R-:W-:-:S08]  /*44f0*/  DFMA.RP R20, -R10, R14, R20 ;  /* 0x0000000e0a14722b */ /* 0x000fd00000008114 */
[----:B------:R-:W-:-:S06]  /*4500*/  DSETP.GT.AND P0, PT, R20, RZ, PT ;  /* 0x000000ff1400722a */ /* 0x000fcc0003f04000 */
[----:B------:R-:W-:Y:S02]  /*4510*/  FSEL R10, R14, R10, P0 ;  /* 0x0000000a0e0a7208 */ /* 0x000fe40000000000 */
[----:B------:R-:W-:Y:S01]  /*4520*/  FSEL R11, R15, R11, P0 ;  /* 0x0000000b0f0b7208 */ /* 0x000fe20000000000 */
[----:B------:R-:W-:Y:S06]  /*4530*/  BRA `(.L_x_58) ;  /* 0x0000000000647947 */ /* 0x000fec0003800000 */
.L_x_57:
[----:B------:R-:W-:-:S14]  /*4540*/  DSETP.NE.AND P0, PT, R20, RZ, PT ;  /* 0x000000ff1400722a */ /* 0x000fdc0003f05000 */
[----:B------:R-:W-:Y:S05]  /*4550*/  @!P0 BRA `(.L_x_59) ;  /* 0x0000000000588947 */ /* 0x000fea0003800000 */
[----:B------:R-:W-:-:S13]  /*4560*/  ISETP.GE.AND P0, PT, R21, RZ, PT ;  /* 0x000000ff1500720c */ /* 0x000fda0003f06270 */
[----:B------:R-:W-:Y:S02]  /*4570*/  @!P0 IMAD.MOV.U32 R10, RZ, RZ, 0x0 ;  /* 0x00000000ff0a8424 */ /* 0x000fe400078e00ff */
[----:B------:R-:W-:Y:S01]  /*4580*/  @!P0 IMAD.MOV.U32 R11, RZ, RZ, -0x80000 ;  /* 0xfff80000ff0b8424 */ /* 0x000fe200078e00ff */
[----:B------:R-:W-:Y:S06]  /*4590*/  @!P0 BRA `(.L_x_58) ;  /* 0x00000000004c8947 */ /* 0x000fec0003800000 */
[----:B------:R-:W-:-:S13]  /*45a0*/  ISETP.GT.AND P0, PT, R21, 0x7fefffff, PT ;  /* 0x7fefffff1500780c */ /* 0x000fda0003f04270 */
[----:B------:R-:W-:Y:S05]  /*45b0*/  @P0 BRA `(.L_x_59) ;  /* 0x0000000000400947 */ /* 0x000fea0003800000 */
[----:B------:R-:W-:Y:S01]  /*45c0*/  DMUL R24, R20, 8.11296384146066816958e+31 ;  /* 0x4690000014187828 */ /* 0x000fe20000000000 */
[----:B------:R-:W-:Y:S02]  /*45d0*/  IMAD.MOV.U32 R10, RZ, RZ, RZ ;  /* 0x000000ffff0a7224 */ /* 0x000fe400078e00ff */
[----:B------:R-:W-:Y:S02]  /*45e0*/  IMAD.MOV.U32 R20, RZ, RZ, 0x0 ;  /* 0x00000000ff147424 */ /* 0x000fe400078e00ff */
[----:B------:R-:W-:Y:S01]  /*45f0*/  IMAD.MOV.U32 R21, RZ, RZ, 0x3fd80000 ;  /* 0x3fd80000ff157424 */ /* 0x000fe200078e00ff */
[----:B------:R-:W0:Y:S02]  /*4600*/  MUFU.RSQ64H R11, R25 ;  /* 0x00000019000b7308 */ /* 0x000e240000001c00 */
[----:B0-----:R-:W-:-:S08]  /*4610*/  DMUL R14, R10, R10 ;  /* 0x0000000a0a0e7228 */ /* 0x001fd00000000000 */
[----:B------:R-:W-:-:S08]  /*4620*/  DFMA R14, R24, -R14, 1 ;  /* 0x3ff00000180e742b */ /* 0x000fd0000000080e */
[----:B------:R-:W-:Y:S02]  /*4630*/  DFMA R20, R14, R20, 0.5 ;  /* 0x3fe000000e14742b */ /* 0x000fe40000000014 */
[----:B------:R-:W-:-:S08]  /*4640*/  DMUL R14, R10, R14 ;  /* 0x0000000e0a0e7228 */ /* 0x000fd00000000000 */
[----:B------:R-:W-:-:S08]  /*4650*/  DFMA R14, R20, R14, R10 ;  /* 0x0000000e140e722b */ /* 0x000fd0000000000a */
[----:B------:R-:W-:Y:S02]  /*4660*/  DMUL R10, R24, R14 ;  /* 0x0000000e180a7228 */ /* 0x000fe40000000000 */
[----:B------:R-:W-:-:S06]  /*4670*/  VIADD R15, R15, 0xfff00000 ;  /* 0xfff000000f0f7836 */ /* 0x000fcc0000000000 */
[----:B------:R-:W-:-:S08]  /*4680*/  DFMA R20, R10, -R10, R24 ;  /* 0x8000000a0a14722b */ /* 0x000fd00000000018 */
[----:B------:R-:W-:-:S10]  /*4690*/  DFMA R10, R14, R20, R10 ;  /* 0x000000140e0a722b */ /* 0x000fd4000000000a */
[----:B------:R-:W-:Y:S01]  /*46a0*/  VIADD R11, R11, 0xfcb00000 ;  /* 0xfcb000000b0b7836 */ /* 0x000fe20000000000 */
[----:B------:R-:W-:Y:S06]  /*46b0*/  BRA `(.L_x_58) ;  /* 0x0000000000047947 */ /* 0x000fec0003800000 */
.L_x_59:
[----:B------:R-:W-:-:S11]  /*46c0*/  DADD R10, R20, R20 ;  /* 0x00000000140a7229 */ /* 0x000fd60000000014 */
.L_x_58:
[----:B------:R-:W-:Y:S05]  /*46d0*/  BSYNC.RECONVERGENT B1 ;  /* 0x0000000000017941 */ /* 0x000fea0003800200 */
.L_x_56:
[----:B------:R-:W-:-:S04]  /*46e0*/  IMAD.MOV.U32 R13, RZ, RZ, 0x0 ;  /* 0x00000000ff0d7424 */ /* 0x000fc800078e00ff */
[----:B------:R-:W-:Y:S05]  /*46f0*/  RET.REL.NODEC R12 `(_Z18monte_carlo_kerneldddddiciPdy) ;  /* 0xffffffb80c407950 */ /* 0x000fea0003c3ffff */
.L_x_60:
        /* <DEDUP_REMOVED lines=16> */
.L_x_62:


//--------------------- .nv.global.init           --------------------------
	.section	.nv.global.init,"aw",@progbits
	.align	4
.nv.global.init:
	.type		mrg32k3aM1SubSeq,@object
	.size		mrg32k3aM1SubSeq,(mrg32k3aM2SubSeq - mrg32k3aM1SubSeq)
mrg32k3aM1SubSeq:
        /*0000*/ 	.byte	0x0b, 0xcc, 0xee, 0x04, 0x73, 0x29, 0x8b, 0x6f, 0xf6, 0x53, 0x03, 0xf6, 0x23, 0xf6, 0xea, 0xda
        /* <DEDUP_REMOVED lines=125> */
	.type		mrg32k3aM2SubSeq,@object
	.size		mrg32k3aM2SubSeq,(mrg32k3aM1 - mrg32k3aM2SubSeq)
mrg32k3aM2SubSeq:
        /* <DEDUP_REMOVED lines=126> */
	.type		mrg32k3aM1,@object
	.size		mrg32k3aM1,(mrg32k3aM1Seq - mrg32k3aM1)
mrg32k3aM1:
        /* <DEDUP_REMOVED lines=144> */
	.type		mrg32k3aM1Seq,@object
	.size		mrg32k3aM1Seq,(mrg32k3aM2 - mrg32k3aM1Seq)
mrg32k3aM1Seq:
        /* <DEDUP_REMOVED lines=144> */
	.type		mrg32k3aM2,@object
	.size		mrg32k3aM2,(mrg32k3aM2Seq - mrg32k3aM2)
mrg32k3aM2:
        /* <DEDUP_REMOVED lines=144> */
	.type		mrg32k3aM2Seq,@object
	.size		mrg32k3aM2Seq,(precalc_xorwow_matrix - mrg32k3aM2Seq)
mrg32k3aM2Seq:
        /* <DEDUP_REMOVED lines=144> */
	.type		precalc_xorwow_matrix,@object
	.size		precalc_xorwow_matrix,(precalc_xorwow_offset_matrix - precalc_xorwow_matrix)
precalc_xorwow_matrix:
        /* <DEDUP_REMOVED lines=6400> */
	.type		precalc_xorwow_offset_matrix,@object
	.size		precalc_xorwow_offset_matrix,(.L_1 - precalc_xorwow_offset_matrix)
precalc_xorwow_offset_matrix:
        /* <DEDUP_REMOVED lines=6400> */
.L_1:


//--------------------- .nv.shared._Z16reduction_kernelPdS_i --------------------------
	.section	.nv.shared._Z16reduction_kernelPdS_i,"aw",@nobits
	.sectionflags	@""
	.align	8
.nv.shared._Z16reduction_kernelPdS_i:
	.zero		1280


//--------------------- .nv.shared.reserved.0     --------------------------
	.section	.nv.shared.reserved.0,"aw",@nobits
	.weak		__nv_reservedSMEM_offset_0_alias
	.size		__nv_reservedSMEM_offset_0_alias, 0, 64
	.other		__nv_reservedSMEM_offset_0_alias,@"STO_CUDA_RESERVED_SHARED STV_DEFAULT"
__nv_reservedSMEM_offset_0_alias:
	.zero		0
	.zero		64


//--------------------- .nv.constant0._Z16reduction_kernelPdS_i --------------------------
	.section	.nv.constant0._Z16reduction_kernelPdS_i,"a",@progbits
	.sectionflags	@""
	.align	4
.nv.constant0._Z16reduction_kernelPdS_i:
	.zero		916


//--------------------- .nv.constant0._Z18monte_carlo_kerneldddddiciPdy --------------------------
	.section	.nv.constant0._Z18monte_carlo_kerneldddddiciPdy,"a",@progbits
	.sectionflags	@""
	.align	4
.nv.constant0._Z18monte_carlo_kerneldddddiciPdy:
	.zero		968


//--------------------- SYMBOLS --------------------------

	.type		.nv.reservedSmem.offset0,@object
	.size		.nv.reservedSmem.offset0,0x4
	.type		.nv.reservedSmem.cap,@object
	.size		.nv.reservedSmem.cap,0x4
